//
// Generated by NVIDIA NVVM Compiler
//
// Compiler Build ID: CL-36424714
// Cuda compilation tools, release 13.0, V13.0.88
// Based on NVVM 20.0.0
//

.version 9.0
.target sm_100
.address_size 64

	// .globl	_Z18gemmGPUTiledkernelPiS_S_i
// _ZZ18gemmGPUTiledkernelPiS_S_iE3T_a has been demoted
// _ZZ18gemmGPUTiledkernelPiS_S_iE3T_b has been demoted

.visible .entry _Z18gemmGPUTiledkernelPiS_S_i(
	.param .u64 .ptr .align 1 _Z18gemmGPUTiledkernelPiS_S_i_param_0,
	.param .u64 .ptr .align 1 _Z18gemmGPUTiledkernelPiS_S_i_param_1,
	.param .u64 .ptr .align 1 _Z18gemmGPUTiledkernelPiS_S_i_param_2,
	.param .u32 _Z18gemmGPUTiledkernelPiS_S_i_param_3
)
{
	.reg .pred 	%p<27>;
	.reg .b32 	%r<191>;
	.reg .b64 	%rd<36>;
	// demoted variable
	.shared .align 4 .b8 _ZZ18gemmGPUTiledkernelPiS_S_iE3T_a[16];
	// demoted variable
	.shared .align 4 .b8 _ZZ18gemmGPUTiledkernelPiS_S_iE3T_b[16];
	ld.param.u64 	%rd5, [_Z18gemmGPUTiledkernelPiS_S_i_param_1];
	ld.param.u32 	%r85, [_Z18gemmGPUTiledkernelPiS_S_i_param_3];
	cvta.to.global.u64 	%rd1, %rd5;
	mov.u32 	%r1, %tid.x;
	mov.u32 	%r2, %tid.y;
	mov.u32 	%r87, %ctaid.y;
	shl.b32 	%r88, %r87, 1;
	add.s32 	%r3, %r88, %r2;
	mov.u32 	%r89, %ctaid.x;
	shl.b32 	%r4, %r89, 1;
	add.s32 	%r5, %r4, %r1;
	shr.u32 	%r90, %r85, 31;
	add.s32 	%r91, %r85, %r90;
	shr.s32 	%r6, %r91, 1;
	setp.lt.s32 	%p1, %r85, 2;
	mov.b32 	%r190, 0;
	@%p1 bra 	$L__BB0_27;
	mul.lo.s32 	%r7, %r85, %r3;
	shl.b32 	%r94, %r2, 3;
	mov.u32 	%r95, _ZZ18gemmGPUTiledkernelPiS_S_iE3T_a;
	add.s32 	%r8, %r95, %r94;
	shl.b32 	%r96, %r1, 2;
	add.s32 	%r9, %r8, %r96;
	mov.u32 	%r97, _ZZ18gemmGPUTiledkernelPiS_S_iE3T_b;
	add.s32 	%r11, %r97, %r96;
	add.s32 	%r10, %r11, %r94;
	add.s32 	%r98, %r6, -1;
	and.b32  	%r12, %r6, 3;
	setp.lt.u32 	%p2, %r98, 3;
	mov.b32 	%r180, 0;
	mov.u32 	%r190, %r180;
	@%p2 bra 	$L__BB0_20;
	and.b32  	%r180, %r6, 1073741820;
	neg.s32 	%r169, %r180;
	add.s32 	%r101, %r2, 6;
	mad.lo.s32 	%r102, %r85, %r101, %r1;
	add.s32 	%r166, %r102, %r4;
	add.s32 	%r103, %r2, 4;
	mad.lo.s32 	%r104, %r85, %r103, %r1;
	add.s32 	%r165, %r104, %r4;
	add.s32 	%r105, %r2, 2;
	mad.lo.s32 	%r106, %r85, %r105, %r1;
	add.s32 	%r164, %r106, %r4;
	mad.lo.s32 	%r107, %r2, %r85, %r1;
	add.s32 	%r163, %r107, %r4;
	add.s32 	%r161, %r1, %r7;
	mov.b32 	%r190, 0;
	mov.b32 	%r168, 6;
	cvt.u64.u32 	%rd11, %r1;
	mov.u32 	%r162, %r1;
	mov.u32 	%r167, %r2;
$L__BB0_3:
	setp.ge.u32 	%p3, %r3, %r85;
	setp.ge.s32 	%p4, %r162, %r85;
	mov.b32 	%r171, 0;
	or.pred  	%p5, %p3, %p4;
	@%p5 bra 	$L__BB0_5;
	ld.param.u64 	%rd32, [_Z18gemmGPUTiledkernelPiS_S_i_param_0];
	cvta.to.global.u64 	%rd6, %rd32;
	mul.wide.u32 	%rd7, %r161, 4;
	add.s64 	%rd8, %rd6, %rd7;
	ld.global.u32 	%r171, [%rd8];
$L__BB0_5:
	st.shared.u32 	[%r9], %r171;
	max.s32 	%r110, %r167, %r5;
	setp.ge.s32 	%p6, %r110, %r85;
	mov.b32 	%r172, 0;
	@%p6 bra 	$L__BB0_7;
	mul.wide.s32 	%rd9, %r163, 4;
	add.s64 	%rd10, %rd1, %rd9;
	ld.global.u32 	%r172, [%rd10];
$L__BB0_7:
	ld.param.u64 	%rd33, [_Z18gemmGPUTiledkernelPiS_S_i_param_0];
	st.shared.u32 	[%r10], %r172;
	bar.sync 	0;
	ld.shared.u32 	%r112, [%r8];
	ld.shared.u32 	%r113, [%r11];
	mad.lo.s32 	%r114, %r113, %r112, %r190;
	ld.shared.u32 	%r115, [%r8+4];
	ld.shared.u32 	%r116, [%r11+8];
	mad.lo.s32 	%r34, %r116, %r115, %r114;
	bar.sync 	0;
	add.s32 	%r117, %r162, 2;
	setp.ge.s32 	%p8, %r117, %r85;
	add.s32 	%r118, %r168, -6;
	cvt.u64.u32 	%rd12, %r118;
	mul.lo.s32 	%r119, %r85, %r3;
	cvt.u64.u32 	%rd13, %r119;
	add.s64 	%rd14, %rd12, %rd11;
	add.s64 	%rd15, %rd14, %rd13;
	cvta.to.global.u64 	%rd16, %rd33;
	shl.b64 	%rd17, %rd15, 2;
	add.s64 	%rd2, %rd16, %rd17;
	mov.b32 	%r173, 0;
	or.pred  	%p9, %p3, %p8;
	@%p9 bra 	$L__BB0_9;
	ld.global.u32 	%r173, [%rd2+8];
$L__BB0_9:
	st.shared.u32 	[%r9], %r173;
	add.s32 	%r121, %r167, 2;
	max.s32 	%r122, %r121, %r5;
	setp.ge.s32 	%p10, %r122, %r85;
	mov.b32 	%r174, 0;
	@%p10 bra 	$L__BB0_11;
	mul.wide.s32 	%rd18, %r164, 4;
	add.s64 	%rd19, %rd1, %rd18;
	ld.global.u32 	%r174, [%rd19];
$L__BB0_11:
	st.shared.u32 	[%r10], %r174;
	bar.sync 	0;
	ld.shared.u32 	%r124, [%r8];
	ld.shared.u32 	%r125, [%r11];
	mad.lo.s32 	%r126, %r125, %r124, %r34;
	ld.shared.u32 	%r127, [%r8+4];
	ld.shared.u32 	%r128, [%r11+8];
	mad.lo.s32 	%r39, %r128, %r127, %r126;
	bar.sync 	0;
	add.s32 	%r129, %r162, 4;
	setp.ge.s32 	%p12, %r129, %r85;
	mov.b32 	%r175, 0;
	or.pred  	%p13, %p3, %p12;
	@%p13 bra 	$L__BB0_13;
	ld.global.u32 	%r175, [%rd2+16];
$L__BB0_13:
	st.shared.u32 	[%r9], %r175;
	add.s32 	%r131, %r167, 4;
	max.s32 	%r132, %r131, %r5;
	setp.ge.s32 	%p14, %r132, %r85;
	mov.b32 	%r176, 0;
	@%p14 bra 	$L__BB0_15;
	mul.wide.s32 	%rd20, %r165, 4;
	add.s64 	%rd21, %rd1, %rd20;
	ld.global.u32 	%r176, [%rd21];
$L__BB0_15:
	st.shared.u32 	[%r10], %r176;
	bar.sync 	0;
	ld.shared.u32 	%r134, [%r8];
	ld.shared.u32 	%r135, [%r11];
	mad.lo.s32 	%r136, %r135, %r134, %r39;
	ld.shared.u32 	%r137, [%r8+4];
	ld.shared.u32 	%r138, [%r11+8];
	mad.lo.s32 	%r44, %r138, %r137, %r136;
	bar.sync 	0;
	add.s32 	%r139, %r162, 6;
	setp.ge.s32 	%p16, %r139, %r85;
	mov.b32 	%r177, 0;
	or.pred  	%p17, %p3, %p16;
	@%p17 bra 	$L__BB0_17;
	ld.global.u32 	%r177, [%rd2+24];
$L__BB0_17:
	st.shared.u32 	[%r9], %r177;
	add.s32 	%r141, %r167, 6;
	max.s32 	%r142, %r141, %r5;
	setp.ge.s32 	%p18, %r142, %r85;
	mov.b32 	%r178, 0;
	@%p18 bra 	$L__BB0_19;
	mul.wide.s32 	%rd22, %r166, 4;
	add.s64 	%rd23, %rd1, %rd22;
	ld.global.u32 	%r178, [%rd23];
$L__BB0_19:
	st.shared.u32 	[%r10], %r178;
	bar.sync 	0;
	ld.shared.u32 	%r143, [%r8];
	ld.shared.u32 	%r144, [%r11];
	mad.lo.s32 	%r145, %r144, %r143, %r44;
	ld.shared.u32 	%r146, [%r8+4];
	ld.shared.u32 	%r147, [%r11+8];
	mad.lo.s32 	%r190, %r147, %r146, %r145;
	bar.sync 	0;
	add.s32 	%r169, %r169, 4;
	add.s32 	%r168, %r168, 8;
	add.s32 	%r167, %r167, 8;
	shl.b32 	%r148, %r85, 3;
	add.s32 	%r166, %r166, %r148;
	add.s32 	%r165, %r165, %r148;
	add.s32 	%r164, %r164, %r148;
	add.s32 	%r163, %r163, %r148;
	add.s32 	%r162, %r162, 8;
	add.s32 	%r161, %r161, 8;
	setp.ne.s32 	%p19, %r169, 0;
	@%p19 bra 	$L__BB0_3;
$L__BB0_20:
	setp.eq.s32 	%p20, %r12, 0;
	@%p20 bra 	$L__BB0_27;
	shl.b32 	%r149, %r180, 1;
	add.s32 	%r185, %r2, %r149;
	mad.lo.s32 	%r150, %r85, %r185, %r1;
	add.s32 	%r186, %r150, %r4;
	shl.b32 	%r64, %r85, 1;
	add.s32 	%r183, %r1, %r149;
	mad.lo.s32 	%r184, %r85, %r3, %r183;
	neg.s32 	%r182, %r12;
$L__BB0_22:
	.pragma "nounroll";
	setp.ge.u32 	%p21, %r3, %r85;
	setp.ge.s32 	%p22, %r183, %r85;
	mov.b32 	%r188, 0;
	or.pred  	%p23, %p21, %p22;
	@%p23 bra 	$L__BB0_24;
	ld.param.u64 	%rd34, [_Z18gemmGPUTiledkernelPiS_S_i_param_0];
	cvta.to.global.u64 	%rd24, %rd34;
	mul.wide.u32 	%rd25, %r184, 4;
	add.s64 	%rd26, %rd24, %rd25;
	ld.global.u32 	%r188, [%rd26];
$L__BB0_24:
	st.shared.u32 	[%r9], %r188;
	max.s32 	%r153, %r185, %r5;
	setp.ge.s32 	%p24, %r153, %r85;
	mov.b32 	%r189, 0;
	@%p24 bra 	$L__BB0_26;
	mul.wide.s32 	%rd27, %r186, 4;
	add.s64 	%rd28, %rd1, %rd27;
	ld.global.u32 	%r189, [%rd28];
$L__BB0_26:
	st.shared.u32 	[%r10], %r189;
	bar.sync 	0;
	ld.shared.u32 	%r154, [%r8];
	ld.shared.u32 	%r155, [%r11];
	mad.lo.s32 	%r156, %r155, %r154, %r190;
	ld.shared.u32 	%r157, [%r8+4];
	ld.shared.u32 	%r158, [%r11+8];
	mad.lo.s32 	%r190, %r158, %r157, %r156;
	bar.sync 	0;
	add.s32 	%r186, %r186, %r64;
	add.s32 	%r185, %r185, 2;
	add.s32 	%r184, %r184, 2;
	add.s32 	%r183, %r183, 2;
	add.s32 	%r182, %r182, 1;
	setp.ne.s32 	%p25, %r182, 0;
	@%p25 bra 	$L__BB0_22;
$L__BB0_27:
	max.s32 	%r159, %r3, %r5;
	setp.ge.s32 	%p26, %r159, %r85;
	@%p26 bra 	$L__BB0_29;
	ld.param.u64 	%rd35, [_Z18gemmGPUTiledkernelPiS_S_i_param_2];
	mad.lo.s32 	%r160, %r85, %r3, %r5;
	cvta.to.global.u64 	%rd29, %rd35;
	mul.wide.s32 	%rd30, %r160, 4;
	add.s64 	%rd31, %rd29, %rd30;
	st.global.u32 	[%rd31], %r190;
$L__BB0_29:
	ret;

}
	// .globl	_Z13gemmGPUkernelPiS_S_i
.visible .entry _Z13gemmGPUkernelPiS_S_i(
	.param .u64 .ptr .align 1 _Z13gemmGPUkernelPiS_S_i_param_0,
	.param .u64 .ptr .align 1 _Z13gemmGPUkernelPiS_S_i_param_1,
	.param .u64 .ptr .align 1 _Z13gemmGPUkernelPiS_S_i_param_2,
	.param .u32 _Z13gemmGPUkernelPiS_S_i_param_3
)
{
	.reg .pred 	%p<10>;
	.reg .b32 	%r<105>;
	.reg .b64 	%rd<67>;

	ld.param.u64 	%rd14, [_Z13gemmGPUkernelPiS_S_i_param_0];
	ld.param.u64 	%rd15, [_Z13gemmGPUkernelPiS_S_i_param_1];
	ld.param.u32 	%r30, [_Z13gemmGPUkernelPiS_S_i_param_3];
	cvta.to.global.u64 	%rd1, %rd15;
	cvta.to.global.u64 	%rd2, %rd14;
	mov.u32 	%r31, %ctaid.y;
	mov.u32 	%r32, %ntid.y;
	mov.u32 	%r33, %tid.y;
	mad.lo.s32 	%r1, %r31, %r32, %r33;
	mov.u32 	%r34, %ctaid.x;
	mov.u32 	%r35, %ntid.x;
	mov.u32 	%r36, %tid.x;
	mad.lo.s32 	%r2, %r34, %r35, %r36;
	max.s32 	%r37, %r1, %r2;
	setp.ge.s32 	%p1, %r37, %r30;
	@%p1 bra 	$L__BB1_13;
	mul.lo.s32 	%r3, %r30, %r1;
	and.b32  	%r4, %r30, 7;
	setp.lt.u32 	%p2, %r30, 8;
	mov.b32 	%r99, 0;
	mov.u32 	%r104, %r99;
	@%p2 bra 	$L__BB1_4;
	and.b32  	%r99, %r30, 2147483640;
	neg.s32 	%r93, %r99;
	mul.wide.s32 	%rd16, %r30, 4;
	add.s64 	%rd3, %rd1, %rd16;
	shl.b32 	%r7, %r30, 3;
	mul.wide.s32 	%rd17, %r30, 8;
	add.s64 	%rd4, %rd1, %rd17;
	mul.wide.s32 	%rd18, %r30, 12;
	add.s64 	%rd5, %rd1, %rd18;
	mul.wide.s32 	%rd19, %r30, 16;
	add.s64 	%rd6, %rd1, %rd19;
	mul.wide.s32 	%rd20, %r30, 20;
	add.s64 	%rd7, %rd1, %rd20;
	mul.wide.s32 	%rd21, %r30, 24;
	add.s64 	%rd8, %rd1, %rd21;
	mul.wide.s32 	%rd22, %r30, 28;
	add.s64 	%rd9, %rd1, %rd22;
	mul.wide.u32 	%rd23, %r3, 4;
	add.s64 	%rd24, %rd23, %rd2;
	add.s64 	%rd66, %rd24, 16;
	mov.b32 	%r104, 0;
	mov.u32 	%r92, %r2;
$L__BB1_3:
	.pragma "nounroll";
	mul.wide.s32 	%rd25, %r92, 4;
	add.s64 	%rd26, %rd3, %rd25;
	add.s64 	%rd27, %rd4, %rd25;
	add.s64 	%rd28, %rd5, %rd25;
	add.s64 	%rd29, %rd6, %rd25;
	add.s64 	%rd30, %rd7, %rd25;
	add.s64 	%rd31, %rd8, %rd25;
	add.s64 	%rd32, %rd9, %rd25;
	add.s64 	%rd33, %rd1, %rd25;
	ld.global.u32 	%r41, [%rd66+-16];
	ld.global.u32 	%r42, [%rd33];
	mad.lo.s32 	%r43, %r42, %r41, %r104;
	ld.global.u32 	%r44, [%rd66+-12];
	ld.global.u32 	%r45, [%rd26];
	mad.lo.s32 	%r46, %r45, %r44, %r43;
	ld.global.u32 	%r47, [%rd66+-8];
	ld.global.u32 	%r48, [%rd27];
	mad.lo.s32 	%r49, %r48, %r47, %r46;
	ld.global.u32 	%r50, [%rd66+-4];
	ld.global.u32 	%r51, [%rd28];
	mad.lo.s32 	%r52, %r51, %r50, %r49;
	ld.global.u32 	%r53, [%rd66];
	ld.global.u32 	%r54, [%rd29];
	mad.lo.s32 	%r55, %r54, %r53, %r52;
	ld.global.u32 	%r56, [%rd66+4];
	ld.global.u32 	%r57, [%rd30];
	mad.lo.s32 	%r58, %r57, %r56, %r55;
	ld.global.u32 	%r59, [%rd66+8];
	ld.global.u32 	%r60, [%rd31];
	mad.lo.s32 	%r61, %r60, %r59, %r58;
	ld.global.u32 	%r62, [%rd66+12];
	ld.global.u32 	%r63, [%rd32];
	mad.lo.s32 	%r104, %r63, %r62, %r61;
	add.s32 	%r93, %r93, 8;
	add.s32 	%r92, %r92, %r7;
	add.s64 	%rd66, %rd66, 32;
	setp.ne.s32 	%p3, %r93, 0;
	@%p3 bra 	$L__BB1_3;
$L__BB1_4:
	setp.eq.s32 	%p4, %r4, 0;
	@%p4 bra 	$L__BB1_12;
	and.b32  	%r17, %r30, 3;
	setp.lt.u32 	%p5, %r4, 4;
	@%p5 bra 	$L__BB1_7;
	add.s32 	%r65, %r99, %r3;
	mul.wide.u32 	%rd34, %r65, 4;
	add.s64 	%rd35, %rd2, %rd34;
	ld.global.u32 	%r66, [%rd35];
	mad.lo.s32 	%r67, %r99, %r30, %r2;
	mul.wide.s32 	%rd36, %r67, 4;
	add.s64 	%rd37, %rd1, %rd36;
	ld.global.u32 	%r68, [%rd37];
	mad.lo.s32 	%r69, %r68, %r66, %r104;
	cvt.u64.u32 	%rd38, %r3;
	cvt.u64.u32 	%rd39, %r99;
	add.s64 	%rd40, %rd39, %rd38;
	shl.b64 	%rd41, %rd40, 2;
	add.s64 	%rd42, %rd2, %rd41;
	ld.global.u32 	%r70, [%rd42+4];
	mul.wide.s32 	%rd43, %r30, 4;
	add.s64 	%rd44, %rd37, %rd43;
	ld.global.u32 	%r71, [%rd44];
	mad.lo.s32 	%r72, %r71, %r70, %r69;
	ld.global.u32 	%r73, [%rd42+8];
	add.s64 	%rd45, %rd44, %rd43;
	ld.global.u32 	%r74, [%rd45];
	mad.lo.s32 	%r75, %r74, %r73, %r72;
	ld.global.u32 	%r76, [%rd42+12];
	add.s64 	%rd46, %rd45, %rd43;
	ld.global.u32 	%r77, [%rd46];
	mad.lo.s32 	%r104, %r77, %r76, %r75;
	add.s32 	%r99, %r99, 4;
$L__BB1_7:
	setp.eq.s32 	%p6, %r17, 0;
	@%p6 bra 	$L__BB1_12;
	setp.eq.s32 	%p7, %r17, 1;
	@%p7 bra 	$L__BB1_10;
	add.s32 	%r79, %r99, %r3;
	mul.wide.u32 	%rd47, %r79, 4;
	add.s64 	%rd48, %rd2, %rd47;
	ld.global.u32 	%r80, [%rd48];
	mad.lo.s32 	%r81, %r99, %r30, %r2;
	mul.wide.s32 	%rd49, %r81, 4;
	add.s64 	%rd50, %rd1, %rd49;
	ld.global.u32 	%r82, [%rd50];
	mad.lo.s32 	%r83, %r82, %r80, %r104;
	cvt.u64.u32 	%rd51, %r3;
	cvt.u64.u32 	%rd52, %r99;
	add.s64 	%rd53, %rd52, %rd51;
	shl.b64 	%rd54, %rd53, 2;
	add.s64 	%rd55, %rd2, %rd54;
	ld.global.u32 	%r84, [%rd55+4];
	mul.wide.s32 	%rd56, %r30, 4;
	add.s64 	%rd57, %rd50, %rd56;
	ld.global.u32 	%r85, [%rd57];
	mad.lo.s32 	%r104, %r85, %r84, %r83;
	add.s32 	%r99, %r99, 2;
$L__BB1_10:
	and.b32  	%r86, %r30, 1;
	setp.eq.b32 	%p8, %r86, 1;
	not.pred 	%p9, %p8;
	@%p9 bra 	$L__BB1_12;
	add.s32 	%r87, %r99, %r3;
	mul.wide.u32 	%rd58, %r87, 4;
	add.s64 	%rd59, %rd2, %rd58;
	ld.global.u32 	%r88, [%rd59];
	mad.lo.s32 	%r89, %r99, %r30, %r2;
	mul.wide.s32 	%rd60, %r89, 4;
	add.s64 	%rd61, %rd1, %rd60;
	ld.global.u32 	%r90, [%rd61];
	mad.lo.s32 	%r104, %r90, %r88, %r104;
$L__BB1_12:
	ld.param.u64 	%rd65, [_Z13gemmGPUkernelPiS_S_i_param_2];
	add.s32 	%r91, %r3, %r2;
	cvta.to.global.u64 	%rd62, %rd65;
	mul.wide.s32 	%rd63, %r91, 4;
	add.s64 	%rd64, %rd62, %rd63;
	st.global.u32 	[%rd64], %r104;
$L__BB1_13:
	ret;

}


// ===== COMPILED SASS (sm_100) =====

	.target	sm_100

	.elftype	@"ET_EXEC"


//--------------------- .note.nv.tkinfo           --------------------------
	.section	.note.nv.tkinfo,"",@"SHT_NOTE"
	.sectionflags	@"SHF_NOTE_NV_TKINFO"
	.tkinfo
        /*0018*/ 	.word	0x00000002
        /*0030*/ 	.string	""
        /*0030*/ 	.string	"ptxas"
        /*0030*/ 	.string	"Cuda compilation tools, release 13.0, V13.0.88"
        /*0030*/ 	.string	"Build cuda_13.0.r13.0/compiler.36424714_0"
        /*0030*/ 	.string	"-arch sm_100 -m 64 "



//--------------------- .note.nv.cuinfo           --------------------------
	.section	.note.nv.cuinfo,"",@"SHT_NOTE"
	.sectionflags	@"SHF_NOTE_NV_CUINFO"
        /*0018*/ 	.short	0x0002
        /*001a*/ 	.short	0x0064
        /*001c*/ 	.short	0x0082
	.zero		2


//--------------------- .nv.info                  --------------------------
	.section	.nv.info,"",@"SHT_CUDA_INFO"
	.align	4


	//----- nvinfo : EIATTR_REGCOUNT
	.align		4
        /*0000*/ 	.byte	0x04, 0x2f
        /*0002*/ 	.short	(.L_1 - .L_0)
	.align		4
.L_0:
        /*0004*/ 	.word	index@(_Z18gemmGPUTiledkernelPiS_S_i)
        /*0008*/ 	.word	0x00000020


	//----- nvinfo : EIATTR_FRAME_SIZE
	.align		4
.L_1:
        /*000c*/ 	.byte	0x04, 0x11
        /*000e*/ 	.short	(.L_3 - .L_2)
	.align		4
.L_2:
        /*0010*/ 	.word	index@(_Z18gemmGPUTiledkernelPiS_S_i)
        /*0014*/ 	.word	0x00000000


	//----- nvinfo : EIATTR_REGCOUNT
	.align		4
.L_3:
        /*0018*/ 	.byte	0x04, 0x2f
        /*001a*/ 	.short	(.L_5 - .L_4)
	.align		4
.L_4:
        /*001c*/ 	.word	index@(_Z13gemmGPUkernelPiS_S_i)
        /*0020*/ 	.word	0x0000001e


	//----- nvinfo : EIATTR_FRAME_SIZE
	.align		4
.L_5:
        /*0024*/ 	.byte	0x04, 0x11
        /*0026*/ 	.short	(.L_7 - .L_6)
	.align		4
.L_6:
        /*0028*/ 	.word	index@(_Z13gemmGPUkernelPiS_S_i)
        /*002c*/ 	.word	0x00000000


	//----- nvinfo : EIATTR_MIN_STACK_SIZE
	.align		4
.L_7:
        /*0030*/ 	.byte	0x04, 0x12
        /*0032*/ 	.short	(.L_9 - .L_8)
	.align		4
.L_8:
        /*0034*/ 	.word	index@(_Z13gemmGPUkernelPiS_S_i)
        /*0038*/ 	.word	0x00000000


	//----- nvinfo : EIATTR_MIN_STACK_SIZE
	.align		4
.L_9:
        /*003c*/ 	.byte	0x04, 0x12
        /*003e*/ 	.short	(.L_11 - .L_10)
	.align		4
.L_10:
        /*0040*/ 	.word	index@(_Z18gemmGPUTiledkernelPiS_S_i)
        /*0044*/ 	.word	0x00000000
.L_11:


//--------------------- .nv.compat                --------------------------
	.section	.nv.compat,"",@"SHT_CUDA_COMPAT_INFO"
	.align	4
        /*0000*/ 	.byte	0x02, 0x09, 0x00, 0x00, 0x02, 0x02, 0x01, 0x00, 0x02, 0x05, 0x05, 0x00, 0x03, 0x07, 0x01, 0x01
        /*0010*/ 	.byte	0x02, 0x03, 0x00, 0x00, 0x02, 0x06, 0x01, 0x00, 0x04, 0x0b, 0x08, 0x00, 0x09, 0x00, 0x00, 0x00
        /*0020*/ 	.byte	0x00, 0x00, 0x00, 0x00


//--------------------- .nv.info._Z13gemmGPUkernelPiS_S_i --------------------------
	.section	.nv.info._Z13gemmGPUkernelPiS_S_i,"",@"SHT_CUDA_INFO"
	.sectionflags	@""
	.align	4


	//----- nvinfo : EIATTR_CUDA_API_VERSION
	.align		4
        /*0000*/ 	.byte	0x04, 0x37
        /*0002*/ 	.short	(.L_13 - .L_12)
.L_12:
        /*0004*/ 	.word	0x00000082


	//----- nvinfo : EIATTR_KPARAM_INFO
	.align		4
.L_13:
        /*0008*/ 	.byte	0x04, 0x17
        /*000a*/ 	.short	(.L_15 - .L_14)
.L_14:
        /*000c*/ 	.word	0x00000000
        /*0010*/ 	.short	0x0003
        /*0012*/ 	.short	0x0018
        /*0014*/ 	.byte	0x00, 0xf0, 0x11, 0x00


	//----- nvinfo : EIATTR_KPARAM_INFO
	.align		4
.L_15:
        /*0018*/ 	.byte	0x04, 0x17
        /*001a*/ 	.short	(.L_17 - .L_16)
.L_16:
        /*001c*/ 	.word	0x00000000
        /*0020*/ 	.short	0x0002
        /*0022*/ 	.short	0x0010
        /*0024*/ 	.byte	0x00, 0xf5, 0x21, 0x00


	//----- nvinfo : EIATTR_KPARAM_INFO
	.align		4
.L_17:
        /*0028*/ 	.byte	0x04, 0x17
        /*002a*/ 	.short	(.L_19 - .L_18)
.L_18:
        /*002c*/ 	.word	0x00000000
        /*0030*/ 	.short	0x0001
        /*0032*/ 	.short	0x0008
        /*0034*/ 	.byte	0x00, 0xf5, 0x21, 0x00


	//----- nvinfo : EIATTR_KPARAM_INFO
	.align		4
.L_19:
        /*0038*/ 	.byte	0x04, 0x17
        /*003a*/ 	.short	(.L_21 - .L_20)
.L_20:
        /*003c*/ 	.word	0x00000000
        /*0040*/ 	.short	0x0000
        /*0042*/ 	.short	0x0000
        /*0044*/ 	.byte	0x00, 0xf5, 0x21, 0x00


	//----- nvinfo : EIATTR_SPARSE_MMA_MASK
	.align		4
.L_21:
        /*0048*/ 	.byte	0x03, 0x50
        /*004a*/ 	.short	0x0000


	//----- nvinfo : EIATTR_MAXREG_COUNT
	.align		4
        /*004c*/ 	.byte	0x03, 0x1b
        /*004e*/ 	.short	0x00ff


	//----- nvinfo : EIATTR_MERCURY_ISA_VERSION
	.align		4
        /*0050*/ 	.byte	0x03, 0x5f
        /*0052*/ 	.short	0x0101


	//----- nvinfo : EIATTR_VRC_CTA_INIT_COUNT
	.align		4
        /*0054*/ 	.byte	0x02, 0x4a
	.zero		1
	.zero		1


	//----- nvinfo : EIATTR_EXIT_INSTR_OFFSETS
	.align		4
        /*0058*/ 	.byte	0x04, 0x1c
        /*005a*/ 	.short	(.L_23 - .L_22)


	//   ....[0]....
.L_22:
        /*005c*/ 	.word	0x000000c0


	//   ....[1]....
        /*0060*/ 	.word	0x00000a90


	//----- nvinfo : EIATTR_CBANK_PARAM_SIZE
	.align		4
.L_23:
        /*0064*/ 	.byte	0x03, 0x19
        /*0066*/ 	.short	0x001c


	//----- nvinfo : EIATTR_PARAM_CBANK
	.align		4
        /*0068*/ 	.byte	0x04, 0x0a
        /*006a*/ 	.short	(.L_25 - .L_24)
	.align		4
.L_24:
        /*006c*/ 	.word	index@(.nv.constant0._Z13gemmGPUkernelPiS_S_i)
        /*0070*/ 	.short	0x0380
        /*0072*/ 	.short	0x001c


	//----- nvinfo : EIATTR_SW_WAR
	.align		4
.L_25:
        /*0074*/ 	.byte	0x04, 0x36
        /*0076*/ 	.short	(.L_27 - .L_26)
.L_26:
        /*0078*/ 	.word	0x00000008
.L_27:


//--------------------- .nv.info._Z18gemmGPUTiledkernelPiS_S_i --------------------------
	.section	.nv.info._Z18gemmGPUTiledkernelPiS_S_i,"",@"SHT_CUDA_INFO"
	.sectionflags	@""
	.align	4


	//----- nvinfo : EIATTR_CUDA_API_VERSION
	.align		4
        /*0000*/ 	.byte	0x04, 0x37
        /*0002*/ 	.short	(.L_29 - .L_28)
.L_28:
        /*0004*/ 	.word	0x00000082


	//----- nvinfo : EIATTR_KPARAM_INFO
	.align		4
.L_29:
        /*0008*/ 	.byte	0x04, 0x17
        /*000a*/ 	.short	(.L_31 - .L_30)
.L_30:
        /*000c*/ 	.word	0x00000000
        /*0010*/ 	.short	0x0003
        /*0012*/ 	.short	0x0018
        /*0014*/ 	.byte	0x00, 0xf0, 0x11, 0x00


	//----- nvinfo : EIATTR_KPARAM_INFO
	.align		4
.L_31:
        /*0018*/ 	.byte	0x04, 0x17
        /*001a*/ 	.short	(.L_33 - .L_32)
.L_32:
        /*001c*/ 	.word	0x00000000
        /*0020*/ 	.short	0x0002
        /*0022*/ 	.short	0x0010
        /*0024*/ 	.byte	0x00, 0xf5, 0x21, 0x00


	//----- nvinfo : EIATTR_KPARAM_INFO
	.align		4
.L_33:
        /*0028*/ 	.byte	0x04, 0x17
        /*002a*/ 	.short	(.L_35 - .L_34)
.L_34:
        /*002c*/ 	.word	0x00000000
        /*0030*/ 	.short	0x0001
        /*0032*/ 	.short	0x0008
        /*0034*/ 	.byte	0x00, 0xf5, 0x21, 0x00


	//----- nvinfo : EIATTR_KPARAM_INFO
	.align		4
.L_35:
        /*0038*/ 	.byte	0x04, 0x17
        /*003a*/ 	.short	(.L_37 - .L_36)
.L_36:
        /*003c*/ 	.word	0x00000000
        /*0040*/ 	.short	0x0000
        /*0042*/ 	.short	0x0000
        /*0044*/ 	.byte	0x00, 0xf5, 0x21, 0x00


	//----- nvinfo : EIATTR_SPARSE_MMA_MASK
	.align		4
.L_37:
        /*0048*/ 	.byte	0x03, 0x50
        /*004a*/ 	.short	0x0000


	//----- nvinfo : EIATTR_MAXREG_COUNT
	.align		4
        /*004c*/ 	.byte	0x03, 0x1b
        /*004e*/ 	.short	0x00ff


	//----- nvinfo : EIATTR_NUM_BARRIERS
	.align		4
        /*0050*/ 	.byte	0x02, 0x4c
        /*0052*/ 	.byte	0x01
	.zero		1


	//----- nvinfo : EIATTR_MERCURY_ISA_VERSION
	.align		4
        /*0054*/ 	.byte	0x03, 0x5f
        /*0056*/ 	.short	0x0101


	//----- nvinfo : EIATTR_VRC_CTA_INIT_COUNT
	.align		4
        /*0058*/ 	.byte	0x02, 0x4a
	.zero		1
	.zero		1


	//----- nvinfo : EIATTR_EXIT_INSTR_OFFSETS
	.align		4
        /*005c*/ 	.byte	0x04, 0x1c
        /*005e*/ 	.short	(.L_39 - .L_38)


	//   ....[0]....
.L_38:
        /*0060*/ 	.word	0x00000b90


	//   ....[1]....
        /*0064*/ 	.word	0x00000be0


	//----- nvinfo : EIATTR_CBANK_PARAM_SIZE
	.align		4
.L_39:
        /*0068*/ 	.byte	0x03, 0x19
        /*006a*/ 	.short	0x001c


	//----- nvinfo : EIATTR_PARAM_CBANK
	.align		4
        /*006c*/ 	.byte	0x04, 0x0a
        /*006e*/ 	.short	(.L_41 - .L_40)
	.align		4
.L_40:
        /*0070*/ 	.word	index@(.nv.constant0._Z18gemmGPUTiledkernelPiS_S_i)
        /*0074*/ 	.short	0x0380
        /*0076*/ 	.short	0x001c


	//----- nvinfo : EIATTR_SW_WAR
	.align		4
.L_41:
        /*0078*/ 	.byte	0x04, 0x36
        /*007a*/ 	.short	(.L_43 - .L_42)
.L_42:
        /*007c*/ 	.word	0x00000008
.L_43:


//--------------------- .nv.callgraph             --------------------------
	.section	.nv.callgraph,"",@"SHT_CUDA_CALLGRAPH"
	.align	4
	.sectionentsize	8
	.align		4
        /*0000*/ 	.word	0x00000000
	.align		4
        /*0004*/ 	.word	0xffffffff
	.align		4
        /*0008*/ 	.word	0x00000000
	.align		4
        /*000c*/ 	.word	0xfffffffe
	.align		4
        /*0010*/ 	.word	0x00000000
	.align		4
        /*0014*/ 	.word	0xfffffffd
	.align		4
        /*0018*/ 	.word	0x00000000
	.align		4
        /*001c*/ 	.word	0xfffffffc


//--------------------- .text._Z13gemmGPUkernelPiS_S_i --------------------------
	.section	.text._Z13gemmGPUkernelPiS_S_i,"ax",@progbits
	.align	128
        .global         _Z13gemmGPUkernelPiS_S_i
        .type           _Z13gemmGPUkernelPiS_S_i,@function
        .size           _Z13gemmGPUkernelPiS_S_i,(.L_x_10 - _Z13gemmGPUkernelPiS_S_i)
        .other          _Z13gemmGPUkernelPiS_S_i,@"STO_CUDA_ENTRY STV_DEFAULT"
_Z13gemmGPUkernelPiS_S_i:
.text._Z13gemmGPUkernelPiS_S_i:
[----:B------:R-:W-:Y:S01]  /*0000*/  LDC R1, c[0x0][0x37c] ;  /* 0x0000df00ff017b82 */ /* 0x000fe20000000800 */
[----:B------:R-:W0:Y:S07]  /*0010*/  S2R R0, SR_TID.Y ;  /* 0x0000000000007919 */ /* 0x000e2e0000002200 */
[----:B------:R-:W0:Y:S01]  /*0020*/  S2UR UR4, SR_CTAID.Y ;  /* 0x00000000000479c3 */ /* 0x000e220000002600 */
[----:B------:R-:W1:Y:S01]  /*0030*/  LDCU UR20, c[0x0][0x398] ;  /* 0x00007300ff1477ac */ /* 0x000e620008000800 */
[----:B------:R-:W2:Y:S06]  /*0040*/  S2R R3, SR_TID.X ;  /* 0x0000000000037919 */ /* 0x000eac0000002100 */
[----:B------:R-:W0:Y:S08]  /*0050*/  LDC R13, c[0x0][0x364] ;  /* 0x0000d900ff0d7b82 */ /* 0x000e300000000800 */
[----:B------:R-:W2:Y:S08]  /*0060*/  S2UR UR5, SR_CTAID.X ;  /* 0x00000000000579c3 */ /* 0x000eb00000002500 */
[----:B------:R-:W2:Y:S01]  /*0070*/  LDC R2, c[0x0][0x360] ;  /* 0x0000d800ff027b82 */ /* 0x000ea20000000800 */
[----:B0-----:R-:W-:-:S02]  /*0080*/  IMAD R13, R13, UR4, R0 ;  /* 0x000000040d0d7c24 */ /* 0x001fc4000f8e0200 */
[----:B--2---:R-:W-:-:S05]  /*0090*/  IMAD R0, R2, UR5, R3 ;  /* 0x0000000502007c24 */ /* 0x004fca000f8e0203 */
[----:B------:R-:W-:-:S04]  /*00a0*/  VIMNMX R2, PT, PT, R13, R0, !PT ;  /* 0x000000000d027248 */ /* 0x000fc80007fe0100 */
[----:B-1----:R-:W-:-:S13]  /*00b0*/  ISETP.GE.AND P0, PT, R2, UR20, PT ;  /* 0x0000001402007c0c */ /* 0x002fda000bf06270 */
[----:B------:R-:W-:Y:S05]  /*00c0*/  @P0 EXIT ;  /* 0x000000000000094d */ /* 0x000fea0003800000 */
[----:B------:R-:W-:Y:S01]  /*00d0*/  UISETP.GE.U32.AND UP0, UPT, UR20, 0x8, UPT ;  /* 0x000000081400788c */ /* 0x000fe2000bf06070 */
[----:B------:R-:W-:Y:S02]  /*00e0*/  HFMA2 R12, -RZ, RZ, 0, 0 ;  /* 0x00000000ff0c7431 */ /* 0x000fe400000001ff */
[----:B------:R-:W-:Y:S01]  /*00f0*/  IMAD R13, R13, UR20, RZ ;  /* 0x000000140d0d7c24 */ /* 0x000fe2000f8e02ff */
[----:B------:R-:W-:Y:S01]  /*0100*/  UMOV UR4, URZ ;  /* 0x000000ff00047c82 */ /* 0x000fe20008000000 */
[----:B------:R-:W0:Y:S04]  /*0110*/  LDCU.64 UR18, c[0x0][0x358] ;  /* 0x00006b00ff1277ac */ /* 0x000e280008000a00 */
[----:B------:R-:W-:Y:S05]  /*0120*/  BRA.U !UP0, `(.L_x_0) ;  /* 0x0000000508047547 */ /* 0x000fea000b800000 */
[----:B------:R-:W1:Y:S01]  /*0130*/  LDCU.128 UR24, c[0x0][0x380] ;  /* 0x00007000ff1877ac */ /* 0x000e620008000c00 */
[----:B------:R-:W-:Y:S02]  /*0140*/  MOV R12, RZ ;  /* 0x000000ff000c7202 */ /* 0x000fe40000000f00 */
[----:B------:R-:W-:Y:S01]  /*0150*/  MOV R14, R0 ;  /* 0x00000000000e7202 */ /* 0x000fe20000000f00 */
[----:B------:R-:W-:-:S04]  /*0160*/  ULOP3.LUT UR4, UR20, 0x7ffffff8, URZ, 0xc0, !UPT ;  /* 0x7ffffff814047892 */ /* 0x000fc8000f8ec0ff */
[----:B------:R-:W-:Y:S01]  /*0170*/  UIADD3 UR5, UPT, UPT, -UR4, URZ, URZ ;  /* 0x000000ff04057290 */ /* 0x000fe2000fffe1ff */
[----:B-1----:R-:W-:Y:S01]  /*0180*/  MOV R2, UR24 ;  /* 0x0000001800027c02 */ /* 0x002fe20008000f00 */
[----:B------:R-:W-:Y:S01]  /*0190*/  UIMAD.WIDE UR6, UR20, 0x8, UR26 ;  /* 0x00000008140678a5 */ /* 0x000fe2000f8e021a */
[----:B------:R-:W-:Y:S01]  /*01a0*/  MOV R3, UR25 ;  /* 0x0000001900037c02 */ /* 0x000fe20008000f00 */
[----:B------:R-:W-:Y:S02]  /*01b0*/  UIMAD.WIDE UR8, UR20, 0xc, UR26 ;  /* 0x0000000c140878a5 */ /* 0x000fe4000f8e021a */
[----:B------:R-:W-:Y:S01]  /*01c0*/  UIMAD.WIDE UR10, UR20, 0x10, UR26 ;  /* 0x00000010140a78a5 */ /* 0x000fe2000f8e021a */
[----:B------:R-:W-:Y:S01]  /*01d0*/  IMAD.WIDE.U32 R2, R13, 0x4, R2 ;  /* 0x000000040d027825 */ /* 0x000fe200078e0002 */
[----:B------:R-:W-:Y:S02]  /*01e0*/  UIMAD.WIDE UR12, UR20, 0x14, UR26 ;  /* 0x00000014140c78a5 */ /* 0x000fe4000f8e021a */
[----:B------:R-:W-:Y:S01]  /*01f0*/  UIMAD.WIDE UR14, UR20, 0x18, UR26 ;  /* 0x00000018140e78a5 */ /* 0x000fe2000f8e021a */
[----:B------:R-:W-:Y:S01]  /*0200*/  IADD3 R2, P0, PT, R2, 0x10, RZ ;  /* 0x0000001002027810 */ /* 0x000fe20007f1e0ff */
[----:B------:R-:W-:-:S03]  /*0210*/  UIMAD.WIDE UR16, UR20, 0x1c, UR26 ;  /* 0x0000001c141078a5 */ /* 0x000fc6000f8e021a */
[----:B------:R-:W-:-:S09]  /*0220*/  IADD3.X R3, PT, PT, RZ, R3, RZ, P0, !PT ;  /* 0x00000003ff037210 */ /* 0x000fd200007fe4ff */
.L_x_1:
[----:B------:R-:W-:Y:S01]  /*0230*/  UIMAD.WIDE UR22, UR20, 0x4, UR26 ;  /* 0x00000004141678a5 */ /* 0x000fe2000f8e021a */
[----:B------:R-:W-:Y:S02]  /*0240*/  IMAD.MOV.U32 R23, RZ, RZ, 0x4 ;  /* 0x00000004ff177424 */ /* 0x000fe400078e00ff */
[----:B------:R-:W-:Y:S01]  /*0250*/  HFMA2 R11, -RZ, RZ, 0, 2.384185791015625e-07 ;  /* 0x00000004ff0b7431 */ /* 0x000fe200000001ff */
[----:B------:R-:W-:Y:S01]  /*0260*/  MOV R25, 0x4 ;  /* 0x0000000400197802 */ /* 0x000fe20000000f00 */
[----:B0-----:R-:W2:Y:S01]  /*0270*/  LDG.E R21, desc[UR18][R2.64+-0x10] ;  /* 0xfffff01202157981 */ /* 0x001ea2000c1e1900 */
[C---:B------:R-:W-:Y:S01]  /*0280*/  IMAD.WIDE R22, R14.reuse, R23, UR26 ;  /* 0x0000001a0e167e25 */ /* 0x040fe2000f8e0217 */
[----:B------:R-:W-:Y:S02]  /*0290*/  MOV R8, UR22 ;  /* 0x0000001600087c02 */ /* 0x000fe40008000f00 */
[----:B------:R-:W-:Y:S01]  /*02a0*/  MOV R9, UR23 ;  /* 0x0000001700097c02 */ /* 0x000fe20008000f00 */
[----:B------:R-:W3:Y:S02]  /*02b0*/  LDG.E R19, desc[UR18][R2.64+-0xc] ;  /* 0xfffff41202137981 */ /* 0x000ee4000c1e1900 */
[----:B------:R-:W-:-:S02]  /*02c0*/  IMAD.WIDE R8, R14, 0x4, R8 ;  /* 0x000000040e087825 */ /* 0x000fc400078e0208 */
[----:B------:R-:W2:Y:S01]  /*02d0*/  LDG.E R22, desc[UR18][R22.64] ;  /* 0x0000001216167981 */ /* 0x000ea2000c1e1900 */
[----:B------:R-:W-:Y:S01]  /*02e0*/  MOV R5, 0x4 ;  /* 0x0000000400057802 */ /* 0x000fe20000000f00 */
[C---:B------:R-:W-:Y:S02]  /*02f0*/  IMAD.WIDE R24, R14.reuse, R25, UR6 ;  /* 0x000000060e187e25 */ /* 0x040fe4000f8e0219 */
[----:B------:R0:W3:Y:S02]  /*0300*/  LDG.E R20, desc[UR18][R8.64] ;  /* 0x0000001208147981 */ /* 0x0000e4000c1e1900 */
[----:B------:R-:W-:Y:S02]  /*0310*/  IMAD.WIDE R10, R14, R11, UR8 ;  /* 0x000000080e0a7e25 */ /* 0x000fe4000f8e020b */
[----:B------:R-:W4:Y:S04]  /*0320*/  LDG.E R18, desc[UR18][R24.64] ;  /* 0x0000001218127981 */ /* 0x000f28000c1e1900 */
[----:B------:R-:W4:Y:S01]  /*0330*/  LDG.E R17, desc[UR18][R2.64+-0x8] ;  /* 0xfffff81202117981 */ /* 0x000f22000c1e1900 */
[----:B0-----:R-:W-:-:S02]  /*0340*/  HFMA2 R9, -RZ, RZ, 0, 2.384185791015625e-07 ;  /* 0x00000004ff097431 */ /* 0x001fc400000001ff */
[----:B------:R-:W-:Y:S01]  /*0350*/  IMAD.MOV.U32 R7, RZ, RZ, 0x4 ;  /* 0x00000004ff077424 */ /* 0x000fe200078e00ff */
[----:B------:R0:W5:Y:S01]  /*0360*/  LDG.E R16, desc[UR18][R10.64] ;  /* 0x000000120a107981 */ /* 0x000162000c1e1900 */
[----:B------:R-:W-:-:S03]  /*0370*/  IMAD.WIDE R4, R14, R5, UR10 ;  /* 0x0000000a0e047e25 */ /* 0x000fc6000f8e0205 */
[----:B------:R-:W5:Y:S01]  /*0380*/  LDG.E R15, desc[UR18][R2.64+-0x4] ;  /* 0xfffffc12020f7981 */ /* 0x000f62000c1e1900 */
[C---:B------:R-:W-:Y:S01]  /*0390*/  IMAD.WIDE R6, R14.reuse, R7, UR12 ;  /* 0x0000000c0e067e25 */ /* 0x040fe2000f8e0207 */
[----:B------:R-:W-:Y:S02]  /*03a0*/  MOV R27, 0x4 ;  /* 0x00000004001b7802 */ /* 0x000fe40000000f00 */
[----:B------:R1:W5:Y:S01]  /*03b0*/  LDG.E R4, desc[UR18][R4.64] ;  /* 0x0000001204047981 */ /* 0x000362000c1e1900 */
[----:B------:R-:W-:-:S03]  /*03c0*/  IMAD.WIDE R8, R14, R9, UR14 ;  /* 0x0000000e0e087e25 */ /* 0x000fc6000f8e0209 */
[----:B------:R-:W5:Y:S01]  /*03d0*/  LDG.E R23, desc[UR18][R2.64] ;  /* 0x0000001202177981 */ /* 0x000f62000c1e1900 */
[----:B0-----:R-:W-:-:S03]  /*03e0*/  IMAD.WIDE R10, R14, R27, UR16 ;  /* 0x000000100e0a7e25 */ /* 0x001fc6000f8e021b */
[----:B------:R-:W5:Y:S04]  /*03f0*/  LDG.E R7, desc[UR18][R6.64] ;  /* 0x0000001206077981 */ /* 0x000f68000c1e1900 */
[----:B------:R-:W5:Y:S04]  /*0400*/  LDG.E R24, desc[UR18][R2.64+0x4] ;  /* 0x0000041202187981 */ /* 0x000f68000c1e1900 */
[----:B------:R-:W5:Y:S04]  /*0410*/  LDG.E R8, desc[UR18][R8.64] ;  /* 0x0000001208087981 */ /* 0x000f68000c1e1900 */
[----:B------:R-:W5:Y:S04]  /*0420*/  LDG.E R25, desc[UR18][R2.64+0x8] ;  /* 0x0000081202197981 */ /* 0x000f68000c1e1900 */
[----:B------:R-:W5:Y:S04]  /*0430*/  LDG.E R10, desc[UR18][R10.64] ;  /* 0x000000120a0a7981 */ /* 0x000f68000c1e1900 */
[----:B------:R0:W5:Y:S01]  /*0440*/  LDG.E R27, desc[UR18][R2.64+0xc] ;  /* 0x00000c12021b7981 */ /* 0x000162000c1e1900 */
[----:B------:R-:W-:-:S04]  /*0450*/  UIADD3 UR5, UPT, UPT, UR5, 0x8, URZ ;  /* 0x0000000805057890 */ /* 0x000fc8000fffe0ff */
[----:B------:R-:W-:Y:S01]  /*0460*/  UISETP.NE.AND UP0, UPT, UR5, URZ, UPT ;  /* 0x000000ff0500728c */ /* 0x000fe2000bf05270 */
[----:B-1----:R-:W-:Y:S02]  /*0470*/  MOV R5, UR20 ;  /* 0x0000001400057c02 */ /* 0x002fe40008000f00 */
[----:B0-----:R-:W-:Y:S02]  /*0480*/  IADD3 R2, P0, PT, R2, 0x20, RZ ;  /* 0x0000002002027810 */ /* 0x001fe40007f1e0ff */
[----:B------:R-:W-:Y:S02]  /*0490*/  LEA R14, R5, R14, 0x3 ;  /* 0x0000000e050e7211 */ /* 0x000fe400078e18ff */
[----:B------:R-:W-:Y:S01]  /*04a0*/  IADD3.X R3, PT, PT, RZ, R3, RZ, P0, !PT ;  /* 0x00000003ff037210 */ /* 0x000fe200007fe4ff */
[----:B--2---:R-:W-:-:S04]  /*04b0*/  IMAD R21, R21, R22, R12 ;  /* 0x0000001615157224 */ /* 0x004fc800078e020c */
[----:B---3--:R-:W-:-:S04]  /*04c0*/  IMAD R19, R19, R20, R21 ;  /* 0x0000001413137224 */ /* 0x008fc800078e0215 */
[----:B----4-:R-:W-:-:S04]  /*04d0*/  IMAD R17, R17, R18, R19 ;  /* 0x0000001211117224 */ /* 0x010fc800078e0213 */
[----:B-----5:R-:W-:-:S04]  /*04e0*/  IMAD R15, R15, R16, R17 ;  /* 0x000000100f0f7224 */ /* 0x020fc800078e0211 */
[----:B------:R-:W-:-:S04]  /*04f0*/  IMAD R4, R23, R4, R15 ;  /* 0x0000000417047224 */ /* 0x000fc800078e020f */
[----:B------:R-:W-:-:S04]  /*0500*/  IMAD R4, R24, R7, R4 ;  /* 0x0000000718047224 */ /* 0x000fc800078e0204 */
[----:B------:R-:W-:-:S04]  /*0510*/  IMAD R4, R25, R8, R4 ;  /* 0x0000000819047224 */ /* 0x000fc800078e0204 */
[----:B------:R-:W-:Y:S01]  /*0520*/  IMAD R12, R27, R10, R4 ;  /* 0x0000000a1b0c7224 */ /* 0x000fe200078e0204 */
[----:B------:R-:W-:Y:S06]  /*0530*/  BRA.U UP0, `(.L_x_1) ;  /* 0xfffffffd003c7547 */ /* 0x000fec000b83ffff */
.L_x_0:
[----:B------:R-:W-:-:S04]  /*0540*/  ULOP3.LUT UR6, UR20, 0x7, URZ, 0xc0, !UPT ;  /* 0x0000000714067892 */ /* 0x000fc8000f8ec0ff */
[----:B------:R-:W-:-:S09]  /*0550*/  UISETP.NE.AND UP0, UPT, UR6, URZ, UPT ;  /* 0x000000ff0600728c */ /* 0x000fd2000bf05270 */
[----:B------:R-:W-:Y:S05]  /*0560*/  BRA.U !UP0, `(.L_x_2) ;  /* 0x0000000508387547 */ /* 0x000fea000b800000 */
[----:B------:R-:W-:Y:S02]  /*0570*/  UISETP.GE.U32.AND UP0, UPT, UR6, 0x4, UPT ;  /* 0x000000040600788c */ /* 0x000fe4000bf06070 */
[----:B------:R-:W-:-:S04]  /*0580*/  ULOP3.LUT UR5, UR20, 0x3, URZ, 0xc0, !UPT ;  /* 0x0000000314057892 */ /* 0x000fc8000f8ec0ff */
[----:B------:R-:W-:-:S03]  /*0590*/  UISETP.NE.AND UP1, UPT, UR5, URZ, UPT ;  /* 0x000000ff0500728c */ /* 0x000fc6000bf25270 */
[----:B------:R-:W-:Y:S08]  /*05a0*/  BRA.U !UP0, `(.L_x_3) ;  /* 0x00000001087c7547 */ /* 0x000ff0000b800000 */
[----:B------:R-:W1:Y:S01]  /*05b0*/  LDC.64 R6, c[0x0][0x388] ;  /* 0x0000e200ff067b82 */ /* 0x000e620000000a00 */
[----:B------:R-:W2:Y:S01]  /*05c0*/  LDCU.64 UR6, c[0x0][0x380] ;  /* 0x00007000ff0677ac */ /* 0x000ea20008000a00 */
[----:B------:R-:W-:Y:S01]  /*05d0*/  IMAD.U32 R9, RZ, RZ, UR4 ;  /* 0x00000004ff097e24 */ /* 0x000fe2000f8e00ff */
[C---:B------:R-:W-:Y:S02]  /*05e0*/  IADD3 R3, PT, PT, R13.reuse, UR4, RZ ;  /* 0x000000040d037c10 */ /* 0x040fe4000fffe0ff */
[----:B------:R-:W-:Y:S01]  /*05f0*/  IADD3 R10, P0, PT, R13, UR4, RZ ;  /* 0x000000040d0a7c10 */ /* 0x000fe2000ff1e0ff */
[----:B------:R-:W-:Y:S01]  /*0600*/  IMAD R9, R9, UR20, R0 ;  /* 0x0000001409097c24 */ /* 0x000fe2000f8e0200 */
[----:B------:R-:W-:Y:S01]  /*0610*/  MOV R11, UR20 ;  /* 0x00000014000b7c02 */ /* 0x000fe20008000f00 */
[----:B------:R-:W3:Y:S01]  /*0620*/  LDC.64 R4, c[0x0][0x380] ;  /* 0x0000e000ff047b82 */ /* 0x000ee20000000a00 */
[----:B------:R-:W-:Y:S01]  /*0630*/  MOV R15, UR20 ;  /* 0x00000014000f7c02 */ /* 0x000fe20008000f00 */
[----:B-1----:R-:W-:Y:S01]  /*0640*/  IMAD.WIDE R6, R9, 0x4, R6 ;  /* 0x0000000409067825 */ /* 0x002fe200078e0206 */
[----:B------:R-:W-:-:S05]  /*0650*/  MOV R9, UR20 ;  /* 0x0000001400097c02 */ /* 0x000fca0008000f00 */
[----:B------:R-:W-:Y:S02]  /*0660*/  IMAD.WIDE R8, R9, 0x4, R6 ;  /* 0x0000000409087825 */ /* 0x000fe400078e0206 */
[----:B0-----:R-:W4:Y:S02]  /*0670*/  LDG.E R6, desc[UR18][R6.64] ;  /* 0x0000001206067981 */ /* 0x001f24000c1e1900 */
[----:B---3--:R-:W-:Y:S01]  /*0680*/  IMAD.WIDE.U32 R4, R3, 0x4, R4 ;  /* 0x0000000403047825 */ /* 0x008fe200078e0004 */
[----:B------:R-:W-:Y:S01]  /*0690*/  IADD3.X R3, PT, PT, RZ, RZ, RZ, P0, !PT ;  /* 0x000000ffff037210 */ /* 0x000fe200007fe4ff */
[----:B------:R-:W3:Y:S01]  /*06a0*/  LDG.E R17, desc[UR18][R8.64] ;  /* 0x0000001208117981 */ /* 0x000ee2000c1e1900 */
[----:B--2---:R-:W-:-:S03]  /*06b0*/  LEA R2, P0, R10, UR6, 0x2 ;  /* 0x000000060a027c11 */ /* 0x004fc6000f8010ff */
[----:B------:R-:W4:Y:S01]  /*06c0*/  LDG.E R5, desc[UR18][R4.64] ;  /* 0x0000001204057981 */ /* 0x000f22000c1e1900 */
[----:B------:R-:W-:Y:S01]  /*06d0*/  LEA.HI.X R3, R10, UR7, R3, 0x2, P0 ;  /* 0x000000070a037c11 */ /* 0x000fe200080f1403 */
[----:B------:R-:W-:-:S04]  /*06e0*/  IMAD.WIDE R10, R11, 0x4, R8 ;  /* 0x000000040b0a7825 */ /* 0x000fc800078e0208 */
[----:B------:R-:W3:Y:S01]  /*06f0*/  LDG.E R16, desc[UR18][R2.64+0x4] ;  /* 0x0000041202107981 */ /* 0x000ee2000c1e1900 */
[----:B------:R-:W-:-:S03]  /*0700*/  IMAD.WIDE R14, R15, 0x4, R10 ;  /* 0x000000040f0e7825 */ /* 0x000fc600078e020a */
[----:B------:R-:W2:Y:S04]  /*0710*/  LDG.E R19, desc[UR18][R10.64] ;  /* 0x000000120a137981 */ /* 0x000ea8000c1e1900 */
[----:B------:R-:W2:Y:S04]  /*0720*/  LDG.E R18, desc[UR18][R2.64+0x8] ;  /* 0x0000081202127981 */ /* 0x000ea8000c1e1900 */
[----:B------:R-:W5:Y:S04]  /*0730*/  LDG.E R20, desc[UR18][R2.64+0xc] ;  /* 0x00000c1202147981 */ /* 0x000f68000c1e1900 */
[----:B------:R-:W5:Y:S01]  /*0740*/  LDG.E R14, desc[UR18][R14.64] ;  /* 0x000000120e0e7981 */ /* 0x000f62000c1e1900 */
[----:B------:R-:W-:Y:S01]  /*0750*/  UIADD3 UR4, UPT, UPT, UR4, 0x4, URZ ;  /* 0x0000000404047890 */ /* 0x000fe2000fffe0ff */
[----:B----4-:R-:W-:-:S04]  /*0760*/  IMAD R5, R5, R6, R12 ;  /* 0x0000000605057224 */ /* 0x010fc800078e020c */
[----:B---3--:R-:W-:-:S04]  /*0770*/  IMAD R5, R16, R17, R5 ;  /* 0x0000001110057224 */ /* 0x008fc800078e0205 */
[----:B--2---:R-:W-:-:S04]  /*0780*/  IMAD R5, R18, R19, R5 ;  /* 0x0000001312057224 */ /* 0x004fc800078e0205 */
[----:B-----5:R-:W-:-:S07]  /*0790*/  IMAD R12, R20, R14, R5 ;  /* 0x0000000e140c7224 */ /* 0x020fce00078e0205 */
.L_x_3:
[----:B------:R-:W-:Y:S05]  /*07a0*/  BRA.U !UP1, `(.L_x_2) ;  /* 0x0000000109a87547 */ /* 0x000fea000b800000 */
[----:B------:R-:W-:Y:S01]  /*07b0*/  UISETP.NE.AND UP0, UPT, UR5, 0x1, UPT ;  /* 0x000000010500788c */ /* 0x000fe2000bf05270 */
[----:B------:R-:W-:Y:S01]  /*07c0*/  MOV R7, UR4 ;  /* 0x0000000400077c02 */ /* 0x000fe20008000f00 */
[----:B------:R-:W-:Y:S02]  /*07d0*/  ULOP3.LUT UR5, UR20, 0x1, URZ, 0xc0, !UPT ;  /* 0x0000000114057892 */ /* 0x000fe4000f8ec0ff */
[----:B------:R-:W-:Y:S02]  /*07e0*/  MOV R15, UR20 ;  /* 0x00000014000f7c02 */ /* 0x000fe40008000f00 */
[----:B------:R-:W-:Y:S01]  /*07f0*/  UISETP.NE.U32.AND UP1, UPT, UR5, 0x1, UPT ;  /* 0x000000010500788c */ /* 0x000fe2000bf25070 */
[----:B------:R-:W-:-:S04]  /*0800*/  PLOP3.LUT P1, PT, PT, PT, UP0, 0x80, 0x8 ;  /* 0x000000000008781c */ /* 0x000fc80003f2f008 */
[----:B------:R-:W1:Y:S01]  /*0810*/  @UP0 LDCU.128 UR8, c[0x0][0x380] ;  /* 0x00007000ff0807ac */ /* 0x000e620008000c00 */
[----:B------:R-:W-:Y:S01]  /*0820*/  PLOP3.LUT P0, PT, PT, PT, UP1, 0x80, 0x8 ;  /* 0x000000000008781c */ /* 0x000fe20003f0f018 */
[----:B------:R-:W2:Y:S04]  /*0830*/  @UP0 LDCU.64 UR6, c[0x0][0x380] ;  /* 0x00007000ff0607ac */ /* 0x000ea80008000a00 */
[----:B------:R-:W3:Y:S03]  /*0840*/  @!UP1 LDCU.128 UR12, c[0x0][0x380] ;  /* 0x00007000ff0c97ac */ /* 0x000ee60008000c00 */
[C---:B------:R-:W-:Y:S02]  /*0850*/  @P1 IADD3 R3, PT, PT, R13.reuse, UR4, RZ ;  /* 0x000000040d031c10 */ /* 0x040fe4000fffe0ff */
[----:B------:R-:W-:Y:S01]  /*0860*/  @P1 IADD3 R6, P2, PT, R13, UR4, RZ ;  /* 0x000000040d061c10 */ /* 0x000fe2000ff5e0ff */
[----:B------:R-:W-:Y:S01]  /*0870*/  @UP0 UIADD3 UR4, UPT, UPT, UR4, 0x2, URZ ;  /* 0x0000000204040890 */ /* 0x000fe2000fffe0ff */
[----:B-1----:R-:W-:Y:S01]  /*0880*/  MOV R11, UR9 ;  /* 0x00000009000b7c02 */ /* 0x002fe20008000f00 */
[----:B------:R-:W-:Y:S01]  /*0890*/  IMAD.U32 R10, RZ, RZ, UR8 ;  /* 0x00000008ff0a7e24 */ /* 0x000fe2000f8e00ff */
[----:B------:R-:W-:-:S02]  /*08a0*/  MOV R4, UR10 ;  /* 0x0000000a00047c02 */ /* 0x000fc40008000f00 */
[----:B------:R-:W-:Y:S01]  /*08b0*/  MOV R5, UR11 ;  /* 0x0000000b00057c02 */ /* 0x000fe20008000f00 */
[----:B------:R-:W-:-:S04]  /*08c0*/  @P1 IMAD.WIDE.U32 R10, R3, 0x4, R10 ;  /* 0x00000004030a1825 */ /* 0x000fc800078e000a */
[----:B------:R-:W-:Y:S01]  /*08d0*/  @P1 IMAD R3, R7, UR20, R0 ;  /* 0x0000001407031c24 */ /* 0x000fe2000f8e0200 */
[----:B------:R-:W-:Y:S01]  /*08e0*/  @P1 IADD3.X R7, PT, PT, RZ, RZ, RZ, P2, !PT ;  /* 0x000000ffff071210 */ /* 0x000fe200017fe4ff */
[----:B------:R-:W-:Y:S01]  /*08f0*/  IMAD.U32 R19, RZ, RZ, UR4 ;  /* 0x00000004ff137e24 */ /* 0x000fe2000f8e00ff */
[C---:B--2---:R-:W-:Y:S01]  /*0900*/  @P1 LEA R2, P2, R6.reuse, UR6, 0x2 ;  /* 0x0000000606021c11 */ /* 0x044fe2000f8410ff */
[----:B------:R-:W-:Y:S01]  /*0910*/  @P1 IMAD.WIDE R4, R3, 0x4, R4 ;  /* 0x0000000403041825 */ /* 0x000fe200078e0204 */
[----:B------:R-:W-:Y:S01]  /*0920*/  @!P0 IADD3 R17, PT, PT, R13, UR4, RZ ;  /* 0x000000040d118c10 */ /* 0x000fe2000fffe0ff */
[----:B0-----:R-:W2:Y:S01]  /*0930*/  @P1 LDG.E R11, desc[UR18][R10.64] ;  /* 0x000000120a0b1981 */ /* 0x001ea2000c1e1900 */
[----:B------:R-:W-:Y:S01]  /*0940*/  @P1 LEA.HI.X R3, R6, UR7, R7, 0x2, P2 ;  /* 0x0000000706031c11 */ /* 0x000fe200090f1407 */
[----:B------:R-:W-:Y:S01]  /*0950*/  @!P0 IMAD R19, R19, UR20, R0 ;  /* 0x0000001413138c24 */ /* 0x000fe2000f8e0200 */
[----:B---3--:R-:W-:Y:S01]  /*0960*/  MOV R6, UR12 ;  /* 0x0000000c00067c02 */ /* 0x008fe20008000f00 */
[----:B------:R-:W-:Y:S01]  /*0970*/  @P1 IMAD.WIDE R14, R15, 0x4, R4 ;  /* 0x000000040f0e1825 */ /* 0x000fe200078e0204 */
[----:B------:R-:W-:Y:S01]  /*0980*/  MOV R7, UR13 ;  /* 0x0000000d00077c02 */ /* 0x000fe20008000f00 */
[----:B------:R-:W2:Y:S01]  /*0990*/  @P1 LDG.E R4, desc[UR18][R4.64] ;  /* 0x0000001204041981 */ /* 0x000ea2000c1e1900 */
[----:B------:R-:W-:-:S02]  /*09a0*/  MOV R8, UR14 ;  /* 0x0000000e00087c02 */ /* 0x000fc40008000f00 */
[----:B------:R-:W-:Y:S01]  /*09b0*/  MOV R9, UR15 ;  /* 0x0000000f00097c02 */ /* 0x000fe20008000f00 */
[----:B------:R-:W-:Y:S01]  /*09c0*/  @!P0 IMAD.WIDE.U32 R6, R17, 0x4, R6 ;  /* 0x0000000411068825 */ /* 0x000fe200078e0006 */
[----:B------:R-:W3:Y:S03]  /*09d0*/  @P1 LDG.E R14, desc[UR18][R14.64] ;  /* 0x000000120e0e1981 */ /* 0x000ee6000c1e1900 */
[----:B------:R-:W-:Y:S01]  /*09e0*/  @!P0 IMAD.WIDE R8, R19, 0x4, R8 ;  /* 0x0000000413088825 */ /* 0x000fe200078e0208 */
[----:B------:R-:W3:Y:S04]  /*09f0*/  @P1 LDG.E R2, desc[UR18][R2.64+0x4] ;  /* 0x0000041202021981 */ /* 0x000ee8000c1e1900 */
[----:B------:R-:W4:Y:S04]  /*0a00*/  @!P0 LDG.E R7, desc[UR18][R6.64] ;  /* 0x0000001206078981 */ /* 0x000f28000c1e1900 */
[----:B------:R-:W4:Y:S01]  /*0a10*/  @!P0 LDG.E R8, desc[UR18][R8.64] ;  /* 0x0000001208088981 */ /* 0x000f22000c1e1900 */
[----:B--2---:R-:W-:-:S04]  /*0a20*/  @P1 IMAD R11, R11, R4, R12 ;  /* 0x000000040b0b1224 */ /* 0x004fc800078e020c */
[----:B---3--:R-:W-:-:S04]  /*0a30*/  @P1 IMAD R12, R2, R14, R11 ;  /* 0x0000000e020c1224 */ /* 0x008fc800078e020b */
[----:B----4-:R-:W-:-:S07]  /*0a40*/  @!P0 IMAD R12, R7, R8, R12 ;  /* 0x00000008070c8224 */ /* 0x010fce00078e020c */
.L_x_2:
[----:B------:R-:W1:Y:S01]  /*0a50*/  LDC.64 R2, c[0x0][0x390] ;  /* 0x0000e400ff027b82 */ /* 0x000e620000000a00 */
[----:B------:R-:W-:-:S05]  /*0a60*/  IADD3 R13, PT, PT, R0, R13, RZ ;  /* 0x0000000d000d7210 */ /* 0x000fca0007ffe0ff */
[----:B-1----:R-:W-:-:S05]  /*0a70*/  IMAD.WIDE R2, R13, 0x4, R2 ;  /* 0x000000040d027825 */ /* 0x002fca00078e0202 */
[----:B0-----:R-:W-:Y:S01]  /*0a80*/  STG.E desc[UR18][R2.64], R12 ;  /* 0x0000000c02007986 */ /* 0x001fe2000c101912 */
[----:B------:R-:W-:Y:S05]  /*0a90*/  EXIT ;  /* 0x000000000000794d */ /* 0x000fea0003800000 */
.L_x_4:
[----:B------:R-:W-:-:S00]  /*0aa0*/  BRA `(.L_x_4) ;  /* 0xfffffffc00fc7947 */ /* 0x000fc0000383ffff */
[----:B------:R-:W-:-:S00]  /*0ab0*/  NOP ;  /* 0x0000000000007918 */ /* 0x000fc00000000000 */
        /* <DEDUP_REMOVED lines=12> */
.L_x_10:


//--------------------- .text._Z18gemmGPUTiledkernelPiS_S_i --------------------------
	.section	.text._Z18gemmGPUTiledkernelPiS_S_i,"ax",@progbits
	.align	128
        .global         _Z18gemmGPUTiledkernelPiS_S_i
        .type           _Z18gemmGPUTiledkernelPiS_S_i,@function
        .size           _Z18gemmGPUTiledkernelPiS_S_i,(.L_x_11 - _Z18gemmGPUTiledkernelPiS_S_i)
        .other          _Z18gemmGPUTiledkernelPiS_S_i,@"STO_CUDA_ENTRY STV_DEFAULT"
_Z18gemmGPUTiledkernelPiS_S_i:
.text._Z18gemmGPUTiledkernelPiS_S_i:
[----:B------:R-:W-:Y:S01]  /*0000*/  LDC R1, c[0x0][0x37c] ;  /* 0x0000df00ff017b82 */ /* 0x000fe20000000800 */
[----:B------:R-:W0:Y:S01]  /*0010*/  LDCU UR4, c[0x0][0x398] ;  /* 0x00007300ff0477ac */ /* 0x000e220008000800 */
[----:B------:R-:W1:Y:S01]  /*0020*/  S2R R0, SR_TID.Y ;  /* 0x0000000000007919 */ /* 0x000e620000002200 */
[----:B------:R-:W-:Y:S01]  /*0030*/  IMAD.MOV.U32 R29, RZ, RZ, RZ ;  /* 0x000000ffff1d7224 */ /* 0x000fe200078e00ff */
[----:B------:R-:W2:Y:S01]  /*0040*/  LDCU.64 UR8, c[0x0][0x358] ;  /* 0x00006b00ff0877ac */ /* 0x000ea20008000a00 */
[----:B------:R-:W1:Y:S01]  /*0050*/  S2R R7, SR_CTAID.Y ;  /* 0x0000000000077919 */ /* 0x000e620000002600 */
[----:B------:R-:W3:Y:S01]  /*0060*/  S2R R3, SR_TID.X ;  /* 0x0000000000037919 */ /* 0x000ee20000002100 */
[----:B------:R-:W3:Y:S01]  /*0070*/  S2R R2, SR_CTAID.X ;  /* 0x0000000000027919 */ /* 0x000ee20000002500 */
[----:B0-----:R-:W-:-:S05]  /*0080*/  IMAD.U32 R4, RZ, RZ, UR4 ;  /* 0x00000004ff047e24 */ /* 0x001fca000f8e00ff */
[----:B------:R-:W-:Y:S02]  /*0090*/  ISETP.GE.AND P0, PT, R4, 0x2, PT ;  /* 0x000000020400780c */ /* 0x000fe40003f06270 */
[----:B-1----:R-:W-:Y:S01]  /*00a0*/  LEA R7, R7, R0, 0x1 ;  /* 0x0000000007077211 */ /* 0x002fe200078e08ff */
[----:B---3--:R-:W-:-:S10]  /*00b0*/  IMAD R6, R2, 0x2, R3 ;  /* 0x0000000202067824 */ /* 0x008fd400078e0203 */
[----:B--2---:R-:W-:Y:S05]  /*00c0*/  @!P0 BRA `(.L_x_5) ;  /* 0x0000000800a88947 */ /* 0x004fea0003800000 */
[----:B------:R-:W0:Y:S01]  /*00d0*/  S2UR UR6, SR_CgaCtaId ;  /* 0x00000000000679c3 */ /* 0x000e220000008800 */
[----:B------:R-:W-:Y:S01]  /*00e0*/  LEA.HI R5, R4, R4, RZ, 0x1 ;  /* 0x0000000404057211 */ /* 0x000fe200078f08ff */
[----:B------:R-:W-:Y:S01]  /*00f0*/  UMOV UR4, 0x400 ;  /* 0x0000040000047882 */ /* 0x000fe20000000000 */
[----:B------:R-:W-:Y:S01]  /*0100*/  HFMA2 R11, -RZ, RZ, 0, 0 ;  /* 0x00000000ff0b7431 */ /* 0x000fe200000001ff */
[----:B------:R-:W-:Y:S01]  /*0110*/  UIADD3 UR5, UPT, UPT, UR4, 0x10, URZ ;  /* 0x0000001004057890 */ /* 0x000fe2000fffe0ff */
[----:B------:R-:W-:Y:S01]  /*0120*/  SHF.R.S32.HI R5, RZ, 0x1, R5 ;  /* 0x00000001ff057819 */ /* 0x000fe20000011405 */
[----:B------:R-:W-:-:S03]  /*0130*/  IMAD.MOV.U32 R29, RZ, RZ, RZ ;  /* 0x000000ffff1d7224 */ /* 0x000fc600078e00ff */
[C---:B------:R-:W-:Y:S01]  /*0140*/  LOP3.LUT R8, R5.reuse, 0x3, RZ, 0xc0, !PT ;  /* 0x0000000305087812 */ /* 0x040fe200078ec0ff */
[----:B------:R-:W-:-:S03]  /*0150*/  VIADD R9, R5, 0xffffffff ;  /* 0xffffffff05097836 */ /* 0x000fc60000000000 */
[----:B------:R-:W-:Y:S02]  /*0160*/  ISETP.NE.AND P0, PT, R8, RZ, PT ;  /* 0x000000ff0800720c */ /* 0x000fe40003f05270 */
[----:B------:R-:W-:Y:S01]  /*0170*/  ISETP.GE.U32.AND P1, PT, R9, 0x3, PT ;  /* 0x000000030900780c */ /* 0x000fe20003f26070 */
[----:B0-----:R-:W-:Y:S02]  /*0180*/  ULEA UR4, UR6, UR4, 0x18 ;  /* 0x0000000406047291 */ /* 0x001fe4000f8ec0ff */
[----:B------:R-:W-:-:S04]  /*0190*/  ULEA UR5, UR6, UR5, 0x18 ;  /* 0x0000000506057291 */ /* 0x000fc8000f8ec0ff */
[----:B------:R-:W-:Y:S02]  /*01a0*/  LEA R10, R0, UR4, 0x3 ;  /* 0x00000004000a7c11 */ /* 0x000fe4000f8e18ff */
[----:B------:R-:W-:-:S03]  /*01b0*/  LEA R9, R3, UR5, 0x2 ;  /* 0x0000000503097c11 */ /* 0x000fc6000f8e10ff */
[----:B------:R-:W-:Y:S01]  /*01c0*/  IMAD R12, R3, 0x4, R10 ;  /* 0x00000004030c7824 */ /* 0x000fe200078e020a */
[----:B------:R-:W-:Y:S01]  /*01d0*/  LEA R13, R0, R9, 0x3 ;  /* 0x00000009000d7211 */ /* 0x000fe200078e18ff */
[----:B------:R-:W-:Y:S06]  /*01e0*/  @!P1 BRA `(.L_x_6) ;  /* 0x0000000400cc9947 */ /* 0x000fec0003800000 */
[----:B------:R-:W-:Y:S01]  /*01f0*/  LOP3.LUT R11, R5, 0x3ffffffc, RZ, 0xc0, !PT ;  /* 0x3ffffffc050b7812 */ /* 0x000fe200078ec0ff */
[C---:B------:R-:W-:Y:S01]  /*0200*/  VIADD R14, R0.reuse, 0x4 ;  /* 0x00000004000e7836 */ /* 0x040fe20000000000 */
[C---:B------:R-:W-:Y:S01]  /*0210*/  IADD3 R15, PT, PT, R0.reuse, 0x2, RZ ;  /* 0x00000002000f7810 */ /* 0x040fe20007ffe0ff */
[----:B------:R-:W-:Y:S01]  /*0220*/  VIADD R5, R0, 0x6 ;  /* 0x0000000600057836 */ /* 0x000fe20000000000 */
[-C--:B------:R-:W-:Y:S01]  /*0230*/  ISETP.GE.U32.AND P1, PT, R7, R4.reuse, PT ;  /* 0x000000040700720c */ /* 0x080fe20003f26070 */
[-CC-:B------:R-:W-:Y:S01]  /*0240*/  IMAD R23, R14, R4.reuse, R3.reuse ;  /* 0x000000040e177224 */ /* 0x180fe200078e0203 */
[----:B------:R-:W-:Y:S01]  /*0250*/  IADD3 R18, PT, PT, -R11, RZ, RZ ;  /* 0x000000ff0b127210 */ /* 0x000fe20007ffe1ff */
[-CC-:B------:R-:W-:Y:S01]  /*0260*/  IMAD R17, R0, R4.reuse, R3.reuse ;  /* 0x0000000400117224 */ /* 0x180fe200078e0203 */
[----:B------:R-:W0:Y:S01]  /*0270*/  LDCU.64 UR6, c[0x0][0x380] ;  /* 0x00007000ff0677ac */ /* 0x000e220008000a00 */
[--C-:B------:R-:W-:Y:S01]  /*0280*/  IMAD R25, R5, R4, R3.reuse ;  /* 0x0000000405197224 */ /* 0x100fe200078e0203 */
[----:B------:R-:W-:Y:S01]  /*0290*/  MOV R5, R0 ;  /* 0x0000000000057202 */ /* 0x000fe20000000f00 */
[-CC-:B------:R-:W-:Y:S01]  /*02a0*/  IMAD R15, R15, R4.reuse, R3.reuse ;  /* 0x000000040f0f7224 */ /* 0x180fe200078e0203 */
[----:B------:R-:W-:Y:S01]  /*02b0*/  LEA R23, R2, R23, 0x1 ;  /* 0x0000001702177211 */ /* 0x000fe200078e08ff */
[----:B------:R-:W-:Y:S01]  /*02c0*/  IMAD R16, R7, R4, R3 ;  /* 0x0000000407107224 */ /* 0x000fe200078e0203 */
[----:B------:R-:W-:Y:S01]  /*02d0*/  UMOV UR4, 0x6 ;  /* 0x0000000600047882 */ /* 0x000fe20000000000 */
[----:B------:R-:W-:-:S02]  /*02e0*/  IMAD.MOV.U32 R29, RZ, RZ, RZ ;  /* 0x000000ffff1d7224 */ /* 0x000fc400078e00ff */
[----:B------:R-:W-:Y:S02]  /*02f0*/  IMAD.MOV.U32 R19, RZ, RZ, R3 ;  /* 0x000000ffff137224 */ /* 0x000fe400078e0003 */
[C---:B------:R-:W-:Y:S02]  /*0300*/  IMAD R17, R2.reuse, 0x2, R17 ;  /* 0x0000000202117824 */ /* 0x040fe400078e0211 */
[C---:B------:R-:W-:Y:S02]  /*0310*/  IMAD R25, R2.reuse, 0x2, R25 ;  /* 0x0000000202197824 */ /* 0x040fe400078e0219 */
[----:B------:R-:W-:-:S07]  /*0320*/  IMAD R21, R2, 0x2, R15 ;  /* 0x0000000202157824 */ /* 0x000fce00078e020f */
.L_x_7:
[----:B------:R-:W1:Y:S01]  /*0330*/  LDC R4, c[0x0][0x398] ;  /* 0x0000e600ff047b82 */ /* 0x000e620000000800 */
[----:B------:R-:W-:Y:S02]  /*0340*/  VIMNMX R15, PT, PT, R6, R5, !PT ;  /* 0x00000005060f7248 */ /* 0x000fe40007fe0100 */
[----:B------:R-:W-:Y:S02]  /*0350*/  MOV R20, RZ ;  /* 0x000000ff00147202 */ /* 0x000fe40000000f00 */
[-C--:B-1----:R-:W-:Y:S02]  /*0360*/  ISETP.GE.OR P2, PT, R19, R4.reuse, P1 ;  /* 0x000000041300720c */ /* 0x082fe40000f46670 */
[----:B------:R-:W-:-:S11]  /*0370*/  ISETP.GE.AND P3, PT, R15, R4, PT ;  /* 0x000000040f00720c */ /* 0x000fd60003f66270 */
[----:B------:R-:W1:Y:S08]  /*0380*/  @!P2 LDC.64 R26, c[0x0][0x380] ;  /* 0x0000e000ff1aab82 */ /* 0x000e700000000a00 */
[----:B------:R-:W2:Y:S01]  /*0390*/  @!P3 LDC.64 R14, c[0x0][0x388] ;  /* 0x0000e200ff0ebb82 */ /* 0x000ea20000000a00 */
[----:B------:R-:W-:Y:S02]  /*03a0*/  IMAD.MOV.U32 R22, RZ, RZ, RZ ;  /* 0x000000ffff167224 */ /* 0x000fe400078e00ff */
[----:B-1----:R-:W-:-:S05]  /*03b0*/  @!P2 IMAD.WIDE.U32 R26, R16, 0x4, R26 ;  /* 0x00000004101aa825 */ /* 0x002fca00078e001a */
[----:B------:R2:W3:Y:S02]  /*03c0*/  @!P2 LDG.E R20, desc[UR8][R26.64] ;  /* 0x000000081a14a981 */ /* 0x0004e4000c1e1900 */
[----:B--2---:R-:W-:-:S05]  /*03d0*/  @!P3 IMAD.WIDE R26, R17, 0x4, R14 ;  /* 0x00000004111ab825 */ /* 0x004fca00078e020e */
[----:B------:R1:W2:Y:S01]  /*03e0*/  @!P3 LDG.E R22, desc[UR8][R26.64] ;  /* 0x000000081a16b981 */ /* 0x0002a2000c1e1900 */
[----:B------:R-:W-:Y:S01]  /*03f0*/  UIADD3 UR5, UPT, UPT, UR4, -0x6, URZ ;  /* 0xfffffffa04057890 */ /* 0x000fe2000fffe0ff */
[----:B------:R-:W-:-:S05]  /*0400*/  IMAD R28, R7, R4, RZ ;  /* 0x00000004071c7224 */ /* 0x000fca00078e02ff */
[----:B------:R-:W-:-:S04]  /*0410*/  IADD3 R28, P3, P4, R28, UR5, R3 ;  /* 0x000000051c1c7c10 */ /* 0x000fc8000fc7e003 */
[----:B-1----:R-:W-:Y:S02]  /*0420*/  IADD3.X R27, PT, PT, RZ, RZ, RZ, P3, P4 ;  /* 0x000000ffff1b7210 */ /* 0x002fe40001fe84ff */
[----:B0-----:R-:W-:-:S04]  /*0430*/  LEA R26, P3, R28, UR6, 0x2 ;  /* 0x000000061c1a7c11 */ /* 0x001fc8000f8610ff */
[----:B------:R-:W-:Y:S01]  /*0440*/  LEA.HI.X R27, R28, UR7, R27, 0x2, P3 ;  /* 0x000000071c1b7c11 */ /* 0x000fe200098f141b */
[----:B---3--:R-:W-:Y:S04]  /*0450*/  STS [R12], R20 ;  /* 0x000000140c007388 */ /* 0x008fe80000000800 */
[----:B--2---:R0:W-:Y:S01]  /*0460*/  STS [R13], R22 ;  /* 0x000000160d007388 */ /* 0x0041e20000000800 */
[----:B------:R-:W-:Y:S01]  /*0470*/  BAR.SYNC.DEFER_BLOCKING 0x0 ;  /* 0x0000000000007b1d */ /* 0x000fe20000010000 */
[----:B0-----:R-:W-:-:S05]  /*0480*/  IMAD.MOV.U32 R22, RZ, RZ, RZ ;  /* 0x000000ffff167224 */ /* 0x001fca00078e00ff */
[----:B------:R-:W-:Y:S04]  /*0490*/  LDS R24, [R9] ;  /* 0x0000000009187984 */ /* 0x000fe80000000800 */
[----:B------:R-:W0:Y:S04]  /*04a0*/  LDS.64 R14, [R10] ;  /* 0x000000000a0e7984 */ /* 0x000e280000000a00 */
[----:B------:R-:W1:Y:S01]  /*04b0*/  LDS R20, [R9+0x8] ;  /* 0x0000080009147984 */ /* 0x000e620000000800 */
[----:B0-----:R-:W-:Y:S01]  /*04c0*/  IMAD R14, R14, R24, R29 ;  /* 0x000000180e0e7224 */ /* 0x001fe200078e021d */
[----:B------:R-:W-:Y:S01]  /*04d0*/  IADD3 R29, PT, PT, R19, 0x2, RZ ;  /* 0x00000002131d7810 */ /* 0x000fe20007ffe0ff */
[----:B------:R-:W-:Y:S03]  /*04e0*/  BAR.SYNC.DEFER_BLOCKING 0x0 ;  /* 0x0000000000007b1d */ /* 0x000fe60000010000 */
[----:B------:R-:W-:Y:S01]  /*04f0*/  ISETP.GE.OR P2, PT, R29, R4, P1 ;  /* 0x000000041d00720c */ /* 0x000fe20000f46670 */
[----:B-1----:R-:W-:Y:S01]  /*0500*/  IMAD R20, R20, R15, R14 ;  /* 0x0000000f14147224 */ /* 0x002fe200078e020e */
[----:B------:R-:W-:-:S11]  /*0510*/  VIADDMNMX R15, R5, 0x2, R6, !PT ;  /* 0x00000002050f7846 */ /* 0x000fd60007800106 */
[----:B------:R-:W2:Y:S01]  /*0520*/  @!P2 LDG.E R22, desc[UR8][R26.64+0x8] ;  /* 0x000008081a16a981 */ /* 0x000ea2000c1e1900 */
[----:B------:R-:W-:Y:S01]  /*0530*/  ISETP.GE.AND P2, PT, R15, R4, PT ;  /* 0x000000040f00720c */ /* 0x000fe20003f46270 */
[----:B------:R-:W-:-:S12]  /*0540*/  HFMA2 R24, -RZ, RZ, 0, 0 ;  /* 0x00000000ff187431 */ /* 0x000fd800000001ff */
[----:B------:R-:W0:Y:S02]  /*0550*/  @!P2 LDC.64 R14, c[0x0][0x388] ;  /* 0x0000e200ff0eab82 */ /* 0x000e240000000a00 */
[----:B0-----:R-:W-:-:S05]  /*0560*/  @!P2 IMAD.WIDE R28, R21, 0x4, R14 ;  /* 0x00000004151ca825 */ /* 0x001fca00078e020e */
[----:B------:R-:W3:Y:S04]  /*0570*/  @!P2 LDG.E R24, desc[UR8][R28.64] ;  /* 0x000000081c18a981 */ /* 0x000ee8000c1e1900 */
[----:B--2---:R-:W-:Y:S04]  /*0580*/  STS [R12], R22 ;  /* 0x000000160c007388 */ /* 0x004fe80000000800 */
[----:B---3--:R-:W-:Y:S01]  /*0590*/  STS [R13], R24 ;  /* 0x000000180d007388 */ /* 0x008fe20000000800 */
[----:B------:R-:W-:Y:S06]  /*05a0*/  BAR.SYNC.DEFER_BLOCKING 0x0 ;  /* 0x0000000000007b1d */ /* 0x000fec0000010000 */
[----:B------:R-:W-:Y:S04]  /*05b0*/  LDS R29, [R9] ;  /* 0x00000000091d7984 */ /* 0x000fe80000000800 */
[----:B------:R-:W0:Y:S02]  /*05c0*/  LDS.64 R14, [R10] ;  /* 0x000000000a0e7984 */ /* 0x000e240000000a00 */
[----:B0-----:R-:W-:-:S02]  /*05d0*/  IMAD R20, R14, R29, R20 ;  /* 0x0000001d0e147224 */ /* 0x001fc400078e0214 */
[----:B------:R-:W-:-:S05]  /*05e0*/  VIADD R14, R19, 0x4 ;  /* 0x00000004130e7836 */ /* 0x000fca0000000000 */
[----:B------:R-:W-:Y:S02]  /*05f0*/  ISETP.GE.OR P2, PT, R14, R4, P1 ;  /* 0x000000040e00720c */ /* 0x000fe40000f46670 */
[----:B------:R-:W0:Y:S01]  /*0600*/  LDS R14, [R9+0x8] ;  /* 0x00000800090e7984 */ /* 0x000e220000000800 */
[----:B------:R-:W-:Y:S01]  /*0610*/  MOV R22, RZ ;  /* 0x000000ff00167202 */ /* 0x000fe20000000f00 */
[----:B------:R-:W-:Y:S09]  /*0620*/  BAR.SYNC.DEFER_BLOCKING 0x0 ;  /* 0x0000000000007b1d */ /* 0x000ff20000010000 */
[----:B------:R-:W2:Y:S01]  /*0630*/  @!P2 LDG.E R22, desc[UR8][R26.64+0x10] ;  /* 0x000010081a16a981 */ /* 0x000ea2000c1e1900 */
[----:B0-----:R-:W-:Y:S01]  /*0640*/  IMAD R20, R14, R15, R20 ;  /* 0x0000000f0e147224 */ /* 0x001fe200078e0214 */
[----:B------:R-:W-:-:S04]  /*0650*/  VIADDMNMX R15, R5, 0x4, R6, !PT ;  /* 0x00000004050f7846 */ /* 0x000fc80007800106 */
[----:B------:R-:W-:-:S13]  /*0660*/  ISETP.GE.AND P2, PT, R15, R4, PT ;  /* 0x000000040f00720c */ /* 0x000fda0003f46270 */
[----:B------:R-:W0:Y:S01]  /*0670*/  @!P2 LDC.64 R14, c[0x0][0x388] ;  /* 0x0000e200ff0eab82 */ /* 0x000e220000000a00 */
[----:B------:R-:W-:Y:S02]  /*0680*/  IMAD.MOV.U32 R24, RZ, RZ, RZ ;  /* 0x000000ffff187224 */ /* 0x000fe400078e00ff */
        /* <DEDUP_REMOVED lines=8> */
[----:B------:R-:W0:Y:S01]  /*0710*/  LDS R14, [R9+0x8] ;  /* 0x00000800090e7984 */ /* 0x000e220000000800 */
[----:B------:R-:W-:-:S04]  /*0720*/  VIADDMNMX R29, R5, 0x6, R6, !PT ;  /* 0x00000006051d7846 */ /* 0x000fc80007800106 */
[----:B------:R-:W-:Y:S02]  /*0730*/  ISETP.GE.AND P3, PT, R29, R4, PT ;  /* 0x000000041d00720c */ /* 0x000fe40003f66270 */
[----:B------:R-:W-:-:S04]  /*0740*/  IADD3 R29, PT, PT, R19, 0x6, RZ ;  /* 0x00000006131d7810 */ /* 0x000fc80007ffe0ff */
[----:B------:R-:W-:Y:S01]  /*0750*/  ISETP.GE.OR P2, PT, R29, R4, P1 ;  /* 0x000000041d00720c */ /* 0x000fe20000f46670 */
[----:B------:R-:W-:Y:S01]  /*0760*/  BAR.SYNC.DEFER_BLOCKING 0x0 ;  /* 0x0000000000007b1d */ /* 0x000fe20000010000 */
[----:B------:R-:W-:Y:S02]  /*0770*/  IMAD.MOV.U32 R22, RZ, RZ, RZ ;  /* 0x000000ffff167224 */ /* 0x000fe400078e00ff */
[----:B------:R-:W-:-:S09]  /*0780*/  HFMA2 R24, -RZ, RZ, 0, 0 ;  /* 0x00000000ff187431 */ /* 0x000fd200000001ff */
[----:B------:R1:W2:Y:S01]  /*0790*/  @!P2 LDG.E R22, desc[UR8][R26.64+0x18] ;  /* 0x000018081a16a981 */ /* 0x0002a2000c1e1900 */
[----:B0-----:R-:W-:Y:S02]  /*07a0*/  IMAD R20, R14, R15, R20 ;  /* 0x0000000f0e147224 */ /* 0x001fe400078e0214 */
[----:B------:R-:W1:Y:S02]  /*07b0*/  @!P3 LDC.64 R14, c[0x0][0x388] ;  /* 0x0000e200ff0ebb82 */ /* 0x000e640000000a00 */
[----:B-1----:R-:W-:-:S05]  /*07c0*/  @!P3 IMAD.WIDE R26, R25, 0x4, R14 ;  /* 0x00000004191ab825 */ /* 0x002fca00078e020e */
[----:B------:R-:W3:Y:S01]  /*07d0*/  @!P3 LDG.E R24, desc[UR8][R26.64] ;  /* 0x000000081a18b981 */ /* 0x000ee2000c1e1900 */
[----:B------:R-:W-:-:S05]  /*07e0*/  VIADD R18, R18, 0x4 ;  /* 0x0000000412127836 */ /* 0x000fca0000000000 */
[----:B------:R-:W-:Y:S01]  /*07f0*/  ISETP.NE.AND P2, PT, R18, RZ, PT ;  /* 0x000000ff1200720c */ /* 0x000fe20003f45270 */
[----:B------:R-:W-:Y:S01]  /*0800*/  UIADD3 UR4, UPT, UPT, UR4, 0x8, URZ ;  /* 0x0000000804047890 */ /* 0x000fe2000fffe0ff */
[----:B------:R-:W-:Y:S01]  /*0810*/  IADD3 R5, PT, PT, R5, 0x8, RZ ;  /* 0x0000000805057810 */ /* 0x000fe20007ffe0ff */
[----:B------:R-:W-:Y:S01]  /*0820*/  VIADD R19, R19, 0x8 ;  /* 0x0000000813137836 */ /* 0x000fe20000000000 */
[----:B------:R-:W-:Y:S01]  /*0830*/  IADD3 R16, PT, PT, R16, 0x8, RZ ;  /* 0x0000000810107810 */ /* 0x000fe20007ffe0ff */
[C---:B------:R-:W-:Y:S01]  /*0840*/  IMAD R17, R4.reuse, 0x8, R17 ;  /* 0x0000000804117824 */ /* 0x040fe200078e0211 */
[C---:B------:R-:W-:Y:S01]  /*0850*/  LEA R21, R4.reuse, R21, 0x3 ;  /* 0x0000001504157211 */ /* 0x040fe200078e18ff */
[C---:B------:R-:W-:Y:S01]  /*0860*/  IMAD R23, R4.reuse, 0x8, R23 ;  /* 0x0000000804177824 */ /* 0x040fe200078e0217 */
[----:B------:R-:W-:Y:S01]  /*0870*/  LEA R25, R4, R25, 0x3 ;  /* 0x0000001904197211 */ /* 0x000fe200078e18ff */
[----:B--2---:R-:W-:Y:S04]  /*0880*/  STS [R12], R22 ;  /* 0x000000160c007388 */ /* 0x004fe80000000800 */
[----:B---3--:R-:W-:Y:S01]  /*0890*/  STS [R13], R24 ;  /* 0x000000180d007388 */ /* 0x008fe20000000800 */
[----:B------:R-:W-:Y:S06]  /*08a0*/  BAR.SYNC.DEFER_BLOCKING 0x0 ;  /* 0x0000000000007b1d */ /* 0x000fec0000010000 */
[----:B------:R-:W-:Y:S04]  /*08b0*/  LDS R29, [R9] ;  /* 0x00000000091d7984 */ /* 0x000fe80000000800 */
[----:B------:R-:W0:Y:S04]  /*08c0*/  LDS.64 R14, [R10] ;  /* 0x000000000a0e7984 */ /* 0x000e280000000a00 */
[----:B------:R-:W1:Y:S01]  /*08d0*/  LDS R28, [R9+0x8] ;  /* 0x00000800091c7984 */ /* 0x000e620000000800 */
[----:B0-----:R-:W-:-:S04]  /*08e0*/  IMAD R14, R14, R29, R20 ;  /* 0x0000001d0e0e7224 */ /* 0x001fc800078e0214 */
[----:B-1----:R-:W-:Y:S01]  /*08f0*/  IMAD R29, R28, R15, R14 ;  /* 0x0000000f1c1d7224 */ /* 0x002fe200078e020e */
[----:B------:R-:W-:Y:S06]  /*0900*/  BAR.SYNC.DEFER_BLOCKING 0x0 ;  /* 0x0000000000007b1d */ /* 0x000fec0000010000 */
[----:B------:R-:W-:Y:S05]  /*0910*/  @P2 BRA `(.L_x_7) ;  /* 0xfffffff800842947 */ /* 0x000fea000383ffff */
.L_x_6:
[----:B------:R-:W-:Y:S05]  /*0920*/  @!P0 BRA `(.L_x_5) ;  /* 0x0000000000908947 */ /* 0x000fea0003800000 */
[----:B------:R-:W0:Y:S01]  /*0930*/  LDC R5, c[0x0][0x398] ;  /* 0x0000e600ff057b82 */ /* 0x000e220000000800 */
[C---:B------:R-:W-:Y:S01]  /*0940*/  IMAD R19, R11.reuse, 0x2, R0 ;  /* 0x000000020b137824 */ /* 0x040fe200078e0200 */
[----:B------:R-:W-:Y:S02]  /*0950*/  LEA R11, R11, R3, 0x1 ;  /* 0x000000030b0b7211 */ /* 0x000fe400078e08ff */
[----:B------:R-:W-:Y:S01]  /*0960*/  IADD3 R8, PT, PT, -R8, RZ, RZ ;  /* 0x000000ff08087210 */ /* 0x000fe20007ffe1ff */
[-C--:B------:R-:W-:Y:S02]  /*0970*/  IMAD R21, R19, R4.reuse, R3 ;  /* 0x0000000413157224 */ /* 0x080fe400078e0203 */
[----:B------:R-:W-:Y:S02]  /*0980*/  IMAD R23, R7, R4, R11 ;  /* 0x0000000407177224 */ /* 0x000fe400078e020b */
[----:B------:R-:W-:-:S07]  /*0990*/  IMAD R21, R2, 0x2, R21 ;  /* 0x0000000202157824 */ /* 0x000fce00078e0215 */
.L_x_8:
[----:B0-----:R-:W-:Y:S01]  /*09a0*/  IMAD.MOV.U32 R4, RZ, RZ, R5 ;  /* 0x000000ffff047224 */ /* 0x001fe200078e0005 */
[----:B------:R-:W-:Y:S01]  /*09b0*/  VIMNMX R3, PT, PT, R6, R19, !PT ;  /* 0x0000001306037248 */ /* 0x000fe20007fe0100 */
[----:B------:R-:W-:Y:S01]  /*09c0*/  IMAD.MOV.U32 R0, RZ, RZ, RZ ;  /* 0x000000ffff007224 */ /* 0x000fe200078e00ff */
[----:B------:R-:W-:Y:S02]  /*09d0*/  MOV R25, RZ ;  /* 0x000000ff00197202 */ /* 0x000fe40000000f00 */
[-C--:B------:R-:W-:Y:S02]  /*09e0*/  ISETP.GE.AND P0, PT, R11, R4.reuse, PT ;  /* 0x000000040b00720c */ /* 0x080fe40003f06270 */
[-C--:B------:R-:W-:Y:S02]  /*09f0*/  ISETP.GE.AND P1, PT, R3, R4.reuse, PT ;  /* 0x000000040300720c */ /* 0x080fe40003f26270 */
[----:B------:R-:W-:-:S11]  /*0a00*/  ISETP.GE.U32.OR P0, PT, R7, R4, P0 ;  /* 0x000000040700720c */ /* 0x000fd60000706470 */
[----:B------:R-:W0:Y:S08]  /*0a10*/  @!P1 LDC.64 R2, c[0x0][0x388] ;  /* 0x0000e200ff029b82 */ /* 0x000e300000000a00 */
[----:B------:R-:W1:Y:S01]  /*0a20*/  @!P0 LDC.64 R14, c[0x0][0x380] ;  /* 0x0000e000ff0e8b82 */ /* 0x000e620000000a00 */
[----:B0-----:R-:W-:-:S05]  /*0a30*/  @!P1 IMAD.WIDE R2, R21, 0x4, R2 ;  /* 0x0000000415029825 */ /* 0x001fca00078e0202 */
[----:B------:R-:W2:Y:S01]  /*0a40*/  @!P1 LDG.E R0, desc[UR8][R2.64] ;  /* 0x0000000802009981 */ /* 0x000ea2000c1e1900 */
[----:B-1----:R-:W-:-:S05]  /*0a50*/  @!P0 IMAD.WIDE.U32 R14, R23, 0x4, R14 ;  /* 0x00000004170e8825 */ /* 0x002fca00078e000e */
[----:B------:R-:W3:Y:S01]  /*0a60*/  @!P0 LDG.E R25, desc[UR8][R14.64] ;  /* 0x000000080e198981 */ /* 0x000ee2000c1e1900 */
[----:B------:R-:W-:-:S04]  /*0a70*/  IADD3 R8, PT, PT, R8, 0x1, RZ ;  /* 0x0000000108087810 */ /* 0x000fc80007ffe0ff */
[----:B------:R-:W-:Y:S01]  /*0a80*/  ISETP.NE.AND P0, PT, R8, RZ, PT ;  /* 0x000000ff0800720c */ /* 0x000fe20003f05270 */
[----:B------:R-:W-:Y:S01]  /*0a90*/  VIADD R19, R19, 0x2 ;  /* 0x0000000213137836 */ /* 0x000fe20000000000 */
[----:B------:R-:W-:Y:S01]  /*0aa0*/  IADD3 R11, PT, PT, R11, 0x2, RZ ;  /* 0x000000020b0b7810 */ /* 0x000fe20007ffe0ff */
[----:B------:R-:W-:Y:S01]  /*0ab0*/  IMAD R21, R4, 0x2, R21 ;  /* 0x0000000204157824 */ /* 0x000fe200078e0215 */
[----:B------:R-:W-:Y:S01]  /*0ac0*/  IADD3 R23, PT, PT, R23, 0x2, RZ ;  /* 0x0000000217177810 */ /* 0x000fe20007ffe0ff */
[----:B---3--:R-:W-:Y:S04]  /*0ad0*/  STS [R12], R25 ;  /* 0x000000190c007388 */ /* 0x008fe80000000800 */
[----:B--2---:R-:W-:Y:S01]  /*0ae0*/  STS [R13], R0 ;  /* 0x000000000d007388 */ /* 0x004fe20000000800 */
        /* <DEDUP_REMOVED lines=8> */
.L_x_5:
[----:B------:R-:W-:-:S04]  /*0b70*/  VIMNMX R3, PT, PT, R7, R6, !PT ;  /* 0x0000000607037248 */ /* 0x000fc80007fe0100 */
[----:B------:R-:W-:-:S13]  /*0b80*/  ISETP.GE.AND P0, PT, R3, R4, PT ;  /* 0x000000040300720c */ /* 0x000fda0003f06270 */
[----:B------:R-:W-:Y:S05]  /*0b90*/  @P0 EXIT ;  /* 0x000000000000094d */ /* 0x000fea0003800000 */
[----:B------:R-:W0:Y:S01]  /*0ba0*/  LDC.64 R2, c[0x0][0x390] ;  /* 0x0000e400ff027b82 */ /* 0x000e220000000a00 */
[----:B------:R-:W-:-:S04]  /*0bb0*/  IMAD R7, R7, R4, R6 ;  /* 0x0000000407077224 */ /* 0x000fc800078e0206 */
[----:B0-----:R-:W-:-:S05]  /*0bc0*/  IMAD.WIDE R2, R7, 0x4, R2 ;  /* 0x0000000407027825 */ /* 0x001fca00078e0202 */
[----:B------:R-:W-:Y:S01]  /*0bd0*/  STG.E desc[UR8][R2.64], R29 ;  /* 0x0000001d02007986 */ /* 0x000fe2000c101908 */
[----:B------:R-:W-:Y:S05]  /*0be0*/  EXIT ;  /* 0x000000000000794d */ /* 0x000fea0003800000 */
.L_x_9:
        /* <DEDUP_REMOVED lines=9> */
.L_x_11:


//--------------------- .nv.shared.reserved.0     --------------------------
	.section	.nv.shared.reserved.0,"aw",@nobits
	.weak		__nv_reservedSMEM_offset_0_alias
	.size		__nv_reservedSMEM_offset_0_alias, 0, 64
	.other		__nv_reservedSMEM_offset_0_alias,@"STO_CUDA_RESERVED_SHARED STV_DEFAULT"
__nv_reservedSMEM_offset_0_alias:
	.zero		0
	.zero		64


//--------------------- .nv.shared._Z18gemmGPUTiledkernelPiS_S_i --------------------------
	.section	.nv.shared._Z18gemmGPUTiledkernelPiS_S_i,"aw",@nobits
	.sectionflags	@""
	.align	4
.nv.shared._Z18gemmGPUTiledkernelPiS_S_i:
	.zero		1056


//--------------------- .nv.constant0._Z13gemmGPUkernelPiS_S_i --------------------------
	.section	.nv.constant0._Z13gemmGPUkernelPiS_S_i,"a",@progbits
	.sectionflags	@""
	.align	4
.nv.constant0._Z13gemmGPUkernelPiS_S_i:
	.zero		924


//--------------------- .nv.constant0._Z18gemmGPUTiledkernelPiS_S_i --------------------------
	.section	.nv.constant0._Z18gemmGPUTiledkernelPiS_S_i,"a",@progbits
	.sectionflags	@""
	.align	4
.nv.constant0._Z18gemmGPUTiledkernelPiS_S_i:
	.zero		924


//--------------------- SYMBOLS --------------------------

	.type		.nv.reservedSmem.offset0,@object
	.size		.nv.reservedSmem.offset0,0x4
	.type		.nv.reservedSmem.cap,@object
	.size		.nv.reservedSmem.cap,0x4
